	.target	sm_90a

	.elftype	@"ET_EXEC"


//--------------------- .note.nv.tkinfo           --------------------------
	.section	.note.nv.tkinfo,"",@"SHT_NOTE"
	.sectionflags	@"SHF_NOTE_NV_TKINFO"
	.tkinfo
        /*0018*/ 	.word	0x00000002
        /*0030*/ 	.string	""
        /*0030*/ 	.string	"ptxas"
        /*0030*/ 	.string	"Cuda compilation tools, release 13.0, V13.0.88"
        /*0030*/ 	.string	"Build cuda_13.0.r13.0/compiler.36424714_0"
        /*0030*/ 	.string	"-arch sm_90a -m 64 "



//--------------------- .note.nv.cuinfo           --------------------------
	.section	.note.nv.cuinfo,"",@"SHT_NOTE"
	.sectionflags	@"SHF_NOTE_NV_CUINFO"
        /*0018*/ 	.short	0x0002
        /*001a*/ 	.short	0x005a
        /*001c*/ 	.short	0x0082
	.zero		2


//--------------------- .nv.info                  --------------------------
	.section	.nv.info,"",@"SHT_CUDA_INFO"
	.align	4


	//----- nvinfo : EIATTR_REGCOUNT
	.align		4
        /*0000*/ 	.byte	0x04, 0x2f
        /*0002*/ 	.short	(.L_16 - .L_15)
	.align		4
.L_15:
        /*0004*/ 	.word	index@(_ZN7cutlass13device_kernelINS_4fmha6kernel13FmhaKernelTmaINS1_10collective15FmhaMainloopTmaINS_6half_tEfN4cute5tupleIJNS7_1CILi64EEESA_NS9_ILi96EEEEEENS4_13DefaultFusionEJEEENS4_15FmhaFwdEpilogueIS6_fNS8_IJSA_SB_SA_EEEEEJEEEEEvNT_6ParamsE)
        /*0008*/ 	.word	0x0000006f


	//----- nvinfo : EIATTR_FRAME_SIZE
	.align		4
.L_16:
        /*000c*/ 	.byte	0x04, 0x11
        /*000e*/ 	.short	(.L_18 - .L_17)
	.align		4
.L_17:
        /*0010*/ 	.word	index@($__internal_0_$__cuda_sm20_rcp_rn_f32_slowpath)
        /*0014*/ 	.word	0x00000000


	//----- nvinfo : EIATTR_FRAME_SIZE
	.align		4
.L_18:
        /*0018*/ 	.byte	0x04, 0x11
        /*001a*/ 	.short	(.L_20 - .L_19)
	.align		4
.L_19:
        /*001c*/ 	.word	index@(_ZN7cutlass13device_kernelINS_4fmha6kernel13FmhaKernelTmaINS1_10collective15FmhaMainloopTmaINS_6half_tEfN4cute5tupleIJNS7_1CILi64EEESA_NS9_ILi96EEEEEENS4_13DefaultFusionEJEEENS4_15FmhaFwdEpilogueIS6_fNS8_IJSA_SB_SA_EEEEEJEEEEEvNT_6ParamsE)
        /*0020*/ 	.word	0x00000000


	//----- nvinfo : EIATTR_MIN_STACK_SIZE
	.align		4
.L_20:
        /*0024*/ 	.byte	0x04, 0x12
        /*0026*/ 	.short	(.L_22 - .L_21)
	.align		4
.L_21:
        /*0028*/ 	.word	index@(_ZN7cutlass13device_kernelINS_4fmha6kernel13FmhaKernelTmaINS1_10collective15FmhaMainloopTmaINS_6half_tEfN4cute5tupleIJNS7_1CILi64EEESA_NS9_ILi96EEEEEENS4_13DefaultFusionEJEEENS4_15FmhaFwdEpilogueIS6_fNS8_IJSA_SB_SA_EEEEEJEEEEEvNT_6ParamsE)
        /*002c*/ 	.word	0x00000000
.L_22:


//--------------------- .nv.compat                --------------------------
	.section	.nv.compat,"",@"SHT_CUDA_COMPAT_INFO"
	.align	4
        /*0000*/ 	.byte	0x02, 0x09, 0x01, 0x00, 0x02, 0x02, 0x04, 0x00, 0x02, 0x05, 0x05, 0x00, 0x03, 0x07, 0x01, 0x01
        /*0010*/ 	.byte	0x02, 0x03, 0x01, 0x00, 0x02, 0x06, 0x01, 0x00, 0x04, 0x0b, 0x08, 0x00, 0x00, 0x00, 0x00, 0x00
        /*0020*/ 	.byte	0x00, 0x00, 0x00, 0x00


//--------------------- .nv.info._ZN7cutlass13device_kernelINS_4fmha6kernel13FmhaKernelTmaINS1_10collective15FmhaMainloopTmaINS_6half_tEfN4cute5tupleIJNS7_1CILi64EEESA_NS9_ILi96EEEEEENS4_13DefaultFusionEJEEENS4_15FmhaFwdEpilogueIS6_fNS8_IJSA_SB_SA_EEEEEJEEEEEvNT_6ParamsE --------------------------
	.section	.nv.info._ZN7cutlass13device_kernelINS_4fmha6kernel13FmhaKernelTmaINS1_10collective15FmhaMainloopTmaINS_6half_tEfN4cute5tupleIJNS7_1CILi64EEESA_NS9_ILi96EEEEEENS4_13DefaultFusionEJEEENS4_15FmhaFwdEpilogueIS6_fNS8_IJSA_SB_SA_EEEEEJEEEEEvNT_6ParamsE,"",@"SHT_CUDA_INFO"
	.sectionflags	@""
	.align	4


	//----- nvinfo : EIATTR_CUDA_API_VERSION
	.align		4
        /*0000*/ 	.byte	0x04, 0x37
        /*0002*/ 	.short	(.L_24 - .L_23)
.L_23:
        /*0004*/ 	.word	0x00000082


	//----- nvinfo : EIATTR_KPARAM_INFO
	.align		4
.L_24:
        /*0008*/ 	.byte	0x04, 0x17
        /*000a*/ 	.short	(.L_26 - .L_25)
.L_25:
        /*000c*/ 	.word	0x00000000
        /*0010*/ 	.short	0x0000
        /*0012*/ 	.short	0x0070
        /*0014*/ 	.byte	0x00, 0xf0, 0x01, 0x20


	//----- nvinfo : EIATTR_SPARSE_MMA_MASK
	.align		4
.L_26:
        /*0018*/ 	.byte	0x03, 0x50
        /*001a*/ 	.short	0x0000


	//----- nvinfo : EIATTR_MAXREG_COUNT
	.align		4
        /*001c*/ 	.byte	0x03, 0x1b
        /*001e*/ 	.short	0x00ff


	//----- nvinfo : EIATTR_NUM_BARRIERS
	.align		4
        /*0020*/ 	.byte	0x02, 0x4c
        /*0022*/ 	.byte	0x02
	.zero		1


	//----- nvinfo : EIATTR_EXTERNS
	.align		4
        /*0024*/ 	.byte	0x04, 0x0f
        /*0026*/ 	.short	(.L_28 - .L_27)


	//   ....[0]....
	.align		4
.L_27:
        /*0028*/ 	.word	index@(__assertfail)


	//----- nvinfo : EIATTR_MERCURY_ISA_VERSION
	.align		4
.L_28:
        /*002c*/ 	.byte	0x03, 0x5f
        /*002e*/ 	.short	0x0101


	//----- nvinfo : EIATTR_COOP_GROUP_MASK_REGIDS
	.align		4
        /*0030*/ 	.byte	0x04, 0x29
        /*0032*/ 	.short	(.L_30 - .L_29)


	//   ....[0]....
.L_29:
        /*0034*/ 	.word	0xffffffff


	//   ....[1]....
        /*0038*/ 	.word	0xffffffff


	//   ....[2]....
        /*003c*/ 	.word	0xffffffff


	//   ....[3]....
        /*0040*/ 	.word	0xffffffff


	//   ....[4]....
        /*0044*/ 	.word	0xffffffff


	//   ....[5]....
        /*0048*/ 	.word	0xffffffff


	//   ....[6]....
        /*004c*/ 	.word	0xffffffff


	//   ....[7]....
        /*0050*/ 	.word	0xffffffff


	//   ....[8]....
        /*0054*/ 	.word	0xffffffff


	//   ....[9]....
        /*0058*/ 	.word	0xffffffff


	//   ....[10]....
        /*005c*/ 	.word	0xffffffff


	//   ....[11]....
        /*0060*/ 	.word	0xffffffff


	//   ....[12]....
        /*0064*/ 	.word	0xffffffff


	//   ....[13]....
        /*0068*/ 	.word	0xffffffff


	//   ....[14]....
        /*006c*/ 	.word	0xffffffff


	//   ....[15]....
        /*0070*/ 	.word	0xffffffff


	//   ....[16]....
        /*0074*/ 	.word	0xffffffff


	//----- nvinfo : EIATTR_COOP_GROUP_INSTR_OFFSETS
	.align		4
.L_30:
        /*0078*/ 	.byte	0x04, 0x28
        /*007a*/ 	.short	(.L_32 - .L_31)


	//   ....[0]....
.L_31:
        /*007c*/ 	.word	0x00000050


	//   ....[1]....
        /*0080*/ 	.word	0x00000140


	//   ....[2]....
        /*0084*/ 	.word	0x00000270


	//   ....[3]....
        /*0088*/ 	.word	0x00000410


	//   ....[4]....
        /*008c*/ 	.word	0x00000590


	//   ....[5]....
        /*0090*/ 	.word	0x00001b00


	//   ....[6]....
        /*0094*/ 	.word	0x00001b60


	//   ....[7]....
        /*0098*/ 	.word	0x00001b80


	//   ....[8]....
        /*009c*/ 	.word	0x00001ba0


	//   ....[9]....
        /*00a0*/ 	.word	0x00003400


	//   ....[10]....
        /*00a4*/ 	.word	0x00003410


	//   ....[11]....
        /*00a8*/ 	.word	0x00003440


	//   ....[12]....
        /*00ac*/ 	.word	0x00003450


	//   ....[13]....
        /*00b0*/ 	.word	0x00004c70


	//   ....[14]....
        /*00b4*/ 	.word	0x00004cb0


	//   ....[15]....
        /*00b8*/ 	.word	0x00004cf0


	//   ....[16]....
        /*00bc*/ 	.word	0x00004d00


	//----- nvinfo : EIATTR_SYSCALL_OFFSETS
	.align		4
.L_32:
        /*00c0*/ 	.byte	0x04, 0x46
        /*00c2*/ 	.short	(.L_34 - .L_33)


	//   ....[0]....
.L_33:
        /*00c4*/ 	.word	0x00005740


	//   ....[1]....
        /*00c8*/ 	.word	0x00005860


	//----- nvinfo : EIATTR_MBARRIER_INSTR_OFFSETS
	.align		4
.L_34:
        /*00cc*/ 	.byte	0x04, 0x39
        /*00ce*/ 	.short	(.L_36 - .L_35)


	//   ....[0]....
.L_35:
        /*00d0*/ 	.word	0x00000240
        /*00d4*/ 	.word	0x000000ff
        /*00d8*/ 	.word	0x0000f040
        /*00dc*/ 	.short	0x0100
        /*00de*/ 	.byte	0x08
	.zero		1


	//   ....[1]....
        /*00e0*/ 	.word	0x00000250
        /*00e4*/ 	.word	0x000000ff
        /*00e8*/ 	.word	0x0000f048
        /*00ec*/ 	.short	0x0100
        /*00ee*/ 	.byte	0x08
	.zero		1


	//   ....[2]....
        /*00f0*/ 	.word	0x00000380
        /*00f4*/ 	.word	0x000000ff
        /*00f8*/ 	.word	0x0000f000
        /*00fc*/ 	.short	0x0100
        /*00fe*/ 	.byte	0x08
	.zero		1


	//   ....[3]....
        /*0100*/ 	.word	0x00000390
        /*0104*/ 	.word	0x000000ff
        /*0108*/ 	.word	0x0000f020
        /*010c*/ 	.short	0x0100
        /*010e*/ 	.byte	0x08
	.zero		1


	//   ....[4]....
        /*0110*/ 	.word	0x000003a0
        /*0114*/ 	.word	0x000000ff
        /*0118*/ 	.word	0x0000f008
        /*011c*/ 	.short	0x0100
        /*011e*/ 	.byte	0x08
	.zero		1


	//   ....[5]....
        /*0120*/ 	.word	0x000003b0
        /*0124*/ 	.word	0x000000ff
        /*0128*/ 	.word	0x0000f028
        /*012c*/ 	.short	0x0100
        /*012e*/ 	.byte	0x08
	.zero		1


	//   ....[6]....
        /*0130*/ 	.word	0x000003c0
        /*0134*/ 	.word	0x000000ff
        /*0138*/ 	.word	0x0000f010
        /*013c*/ 	.short	0x0100
        /*013e*/ 	.byte	0x08
	.zero		1


	//   ....[7]....
        /*0140*/ 	.word	0x000003d0
        /*0144*/ 	.word	0x000000ff
        /*0148*/ 	.word	0x0000f030
        /*014c*/ 	.short	0x0100
        /*014e*/ 	.byte	0x08
	.zero		1


	//   ....[8]....
        /*0150*/ 	.word	0x000003e0
        /*0154*/ 	.word	0x000000ff
        /*0158*/ 	.word	0x0000f018
        /*015c*/ 	.short	0x0100
        /*015e*/ 	.byte	0x08
	.zero		1


	//   ....[9]....
        /*0160*/ 	.word	0x000003f0
        /*0164*/ 	.word	0x000000ff
        /*0168*/ 	.word	0x0000f038
        /*016c*/ 	.short	0x0100
        /*016e*/ 	.byte	0x08
	.zero		1


	//   ....[10]....
        /*0170*/ 	.word	0x00000520
        /*0174*/ 	.word	0x000000ff
        /*0178*/ 	.word	0x0000f050
        /*017c*/ 	.short	0x0100
        /*017e*/ 	.byte	0x08
	.zero		1


	//   ....[11]....
        /*0180*/ 	.word	0x00000530
        /*0184*/ 	.word	0x000000ff
        /*0188*/ 	.word	0x0000f068
        /*018c*/ 	.short	0x0100
        /*018e*/ 	.byte	0x08
	.zero		1


	//   ....[12]....
        /*0190*/ 	.word	0x00000540
        /*0194*/ 	.word	0x000000ff
        /*0198*/ 	.word	0x0000f058
        /*019c*/ 	.short	0x0100
        /*019e*/ 	.byte	0x08
	.zero		1


	//   ....[13]....
        /*01a0*/ 	.word	0x00000550
        /*01a4*/ 	.word	0x000000ff
        /*01a8*/ 	.word	0x0000f070
        /*01ac*/ 	.short	0x0100
        /*01ae*/ 	.byte	0x08
	.zero		1


	//   ....[14]....
        /*01b0*/ 	.word	0x00000560
        /*01b4*/ 	.word	0x000000ff
        /*01b8*/ 	.word	0x0000f060
        /*01bc*/ 	.short	0x0100
        /*01be*/ 	.byte	0x08
	.zero		1


	//   ....[15]....
        /*01c0*/ 	.word	0x00000570
        /*01c4*/ 	.word	0x000000ff
        /*01c8*/ 	.word	0x0000f078
        /*01cc*/ 	.short	0x0100
        /*01ce*/ 	.byte	0x08
	.zero		1


	//   ....[16]....
        /*01d0*/ 	.word	0x000006b0
        /*01d4*/ 	.word	0x00000003
        /*01d8*/ 	.word	0x0000f048
        /*01dc*/ 	.short	0x010a
        /*01de*/ 	.byte	0x3f
	.zero		1


	//   ....[17]....
        /*01e0*/ 	.word	0x00000a30
        /*01e4*/ 	.word	0x00000000
        /*01e8*/ 	.word	0x0000f020
        /*01ec*/ 	.short	0x010a
        /*01ee*/ 	.byte	0x3f
	.zero		1


	//   ....[18]....
        /*01f0*/ 	.word	0x00000cc0
        /*01f4*/ 	.word	0x00000000
        /*01f8*/ 	.word	0x0000f020
        /*01fc*/ 	.short	0x010a
        /*01fe*/ 	.byte	0x3f
	.zero		1


	//   ....[19]....
        /*0200*/ 	.word	0x00000fc0
        /*0204*/ 	.word	0x00000002
        /*0208*/ 	.word	0x0000f020
        /*020c*/ 	.short	0x010a
        /*020e*/ 	.byte	0x3f
	.zero		1


	//   ....[20]....
        /*0210*/ 	.word	0x000012b0
        /*0214*/ 	.word	0x00000003
        /*0218*/ 	.word	0x0000f020
        /*021c*/ 	.short	0x010a
        /*021e*/ 	.byte	0x3f
	.zero		1


	//   ....[21]....
        /*0220*/ 	.word	0x000015c0
        /*0224*/ 	.word	0x00000002
        /*0228*/ 	.word	0x0000f040
        /*022c*/ 	.short	0x010a
        /*022e*/ 	.byte	0x3f
	.zero		1


	//   ....[22]....
        /*0230*/ 	.word	0x000015e0
        /*0234*/ 	.word	0x00000002
        /*0238*/ 	.word	0x0000f000
        /*023c*/ 	.short	0x010a
        /*023e*/ 	.byte	0x3f
	.zero		1


	//   ....[23]....
        /*0240*/ 	.word	0x00001970
        /*0244*/ 	.word	0x00000002
        /*0248*/ 	.word	0x0000f008
        /*024c*/ 	.short	0x010a
        /*024e*/ 	.byte	0x3f
	.zero		1


	//   ....[24]....
        /*0250*/ 	.word	0x00002ac0
        /*0254*/ 	.word	0x00000014
        /*0258*/ 	.word	0x00000000
        /*025c*/ 	.short	0x0101
        /*025e*/ 	.byte	0x3f
	.zero		1


	//   ....[25]....
        /*0260*/ 	.word	0x00002b80
        /*0264*/ 	.word	0x00000009
        /*0268*/ 	.word	0x0000f000
        /*026c*/ 	.short	0x010a
        /*026e*/ 	.byte	0x3f
	.zero		1


	//   ....[26]....
        /*0270*/ 	.word	0x00002ed0
        /*0274*/ 	.word	0x00000000
        /*0278*/ 	.word	0x0000f020
        /*027c*/ 	.short	0x010a
        /*027e*/ 	.byte	0x3f
	.zero		1


	//   ....[27]....
        /*0280*/ 	.word	0x000034e0
        /*0284*/ 	.word	0x00000068
        /*0288*/ 	.word	0x00000000
        /*028c*/ 	.short	0x0101
        /*028e*/ 	.byte	0x3f
	.zero		1


	//   ....[28]....
        /*0290*/ 	.word	0x00003520
        /*0294*/ 	.word	0x0000006c
        /*0298*/ 	.word	0x0000f000
        /*029c*/ 	.short	0x010a
        /*029e*/ 	.byte	0x3f
	.zero		1


	//   ....[29]....
        /*02a0*/ 	.word	0x00004830
        /*02a4*/ 	.word	0x0000000a
        /*02a8*/ 	.word	0x00000000
        /*02ac*/ 	.short	0x0101
        /*02ae*/ 	.byte	0x3f
	.zero		1


	//   ....[30]....
        /*02b0*/ 	.word	0x000048b0
        /*02b4*/ 	.word	0x0000000a
        /*02b8*/ 	.word	0x0000f020
        /*02bc*/ 	.short	0x010a
        /*02be*/ 	.byte	0x3f
	.zero		1


	//   ....[31]....
        /*02c0*/ 	.word	0x00006350
        /*02c4*/ 	.word	0x00000003
        /*02c8*/ 	.word	0x0000f048
        /*02cc*/ 	.short	0x010a
        /*02ce*/ 	.byte	0x3f
	.zero		1


	//   ....[32]....
        /*02d0*/ 	.word	0x000063a0
        /*02d4*/ 	.word	0x00000000
        /*02d8*/ 	.word	0x0000f020
        /*02dc*/ 	.short	0x010a
        /*02de*/ 	.byte	0x3f
	.zero		1


	//   ....[33]....
        /*02e0*/ 	.word	0x000063f0
        /*02e4*/ 	.word	0x00000000
        /*02e8*/ 	.word	0x0000f020
        /*02ec*/ 	.short	0x010a
        /*02ee*/ 	.byte	0x3f
	.zero		1


	//   ....[34]....
        /*02f0*/ 	.word	0x00006440
        /*02f4*/ 	.word	0x00000002
        /*02f8*/ 	.word	0x0000f020
        /*02fc*/ 	.short	0x010a
        /*02fe*/ 	.byte	0x3f
	.zero		1


	//   ....[35]....
        /*0300*/ 	.word	0x00006490
        /*0304*/ 	.word	0x00000003
        /*0308*/ 	.word	0x0000f020
        /*030c*/ 	.short	0x010a
        /*030e*/ 	.byte	0x3f
	.zero		1


	//   ....[36]....
        /*0310*/ 	.word	0x000064e0
        /*0314*/ 	.word	0x00000002
        /*0318*/ 	.word	0x0000f040
        /*031c*/ 	.short	0x010a
        /*031e*/ 	.byte	0x3f
	.zero		1


	//   ....[37]....
        /*0320*/ 	.word	0x00006530
        /*0324*/ 	.word	0x00000002
        /*0328*/ 	.word	0x0000f000
        /*032c*/ 	.short	0x010a
        /*032e*/ 	.byte	0x3f
	.zero		1


	//   ....[38]....
        /*0330*/ 	.word	0x00006580
        /*0334*/ 	.word	0x00000002
        /*0338*/ 	.word	0x0000f008
        /*033c*/ 	.short	0x010a
        /*033e*/ 	.byte	0x3f
	.zero		1


	//   ....[39]....
        /*0340*/ 	.word	0x000065d0
        /*0344*/ 	.word	0x00000009
        /*0348*/ 	.word	0x0000f000
        /*034c*/ 	.short	0x010a
        /*034e*/ 	.byte	0x3f
	.zero		1


	//   ....[40]....
        /*0350*/ 	.word	0x00006620
        /*0354*/ 	.word	0x00000000
        /*0358*/ 	.word	0x0000f020
        /*035c*/ 	.short	0x010a
        /*035e*/ 	.byte	0x3f
	.zero		1


	//   ....[41]....
        /*0360*/ 	.word	0x00006670
        /*0364*/ 	.word	0x0000006c
        /*0368*/ 	.word	0x0000f000
        /*036c*/ 	.short	0x010a
        /*036e*/ 	.byte	0x3f
	.zero		1


	//   ....[42]....
        /*0370*/ 	.word	0x000066c0
        /*0374*/ 	.word	0x0000000a
        /*0378*/ 	.word	0x0000f020
        /*037c*/ 	.short	0x010a
        /*037e*/ 	.byte	0x3f
	.zero		1


	//----- nvinfo : EIATTR_NUM_MBARRIERS
	.align		4
.L_36:
        /*0380*/ 	.byte	0x03, 0x38
        /*0382*/ 	.short	0x0010


	//----- nvinfo : EIATTR_EXIT_INSTR_OFFSETS
	.align		4
        /*0384*/ 	.byte	0x04, 0x1c
        /*0386*/ 	.short	(.L_38 - .L_37)


	//   ....[0]....
.L_37:
        /*0388*/ 	.word	0x00006340


	//----- nvinfo : EIATTR_MAX_THREADS
	.align		4
.L_38:
        /*038c*/ 	.byte	0x04, 0x05
        /*038e*/ 	.short	(.L_40 - .L_39)
.L_39:
        /*0390*/ 	.word	0x00000080
        /*0394*/ 	.word	0x00000001
        /*0398*/ 	.word	0x00000001


	//----- nvinfo : EIATTR_CRS_STACK_SIZE
	.align		4
.L_40:
        /*039c*/ 	.byte	0x04, 0x1e
        /*039e*/ 	.short	(.L_42 - .L_41)
.L_41:
        /*03a0*/ 	.word	0x00000000


	//----- nvinfo : EIATTR_CBANK_PARAM_SIZE
	.align		4
.L_42:
        /*03a4*/ 	.byte	0x03, 0x19
        /*03a6*/ 	.short	0x0870


	//----- nvinfo : EIATTR_PARAM_CBANK
	.align		4
        /*03a8*/ 	.byte	0x04, 0x0a
        /*03aa*/ 	.short	(.L_44 - .L_43)
	.align		4
.L_43:
        /*03ac*/ 	.word	index@(.nv.constant0._ZN7cutlass13device_kernelINS_4fmha6kernel13FmhaKernelTmaINS1_10collective15FmhaMainloopTmaINS_6half_tEfN4cute5tupleIJNS7_1CILi64EEESA_NS9_ILi96EEEEEENS4_13DefaultFusionEJEEENS4_15FmhaFwdEpilogueIS6_fNS8_IJSA_SB_SA_EEEEEJEEEEEvNT_6ParamsE)
        /*03b0*/ 	.short	0x0210
        /*03b2*/ 	.short	0x0870


	//----- nvinfo : EIATTR_SW_WAR
	.align		4
.L_44:
        /*03b4*/ 	.byte	0x04, 0x36
        /*03b6*/ 	.short	(.L_46 - .L_45)
.L_45:
        /*03b8*/ 	.word	0x00000008
.L_46:


//--------------------- .nv.callgraph             --------------------------
	.section	.nv.callgraph,"",@"SHT_CUDA_CALLGRAPH"
	.align	4
	.sectionentsize	8
	.align		4
        /*0000*/ 	.word	0x00000000
	.align		4
        /*0004*/ 	.word	0xffffffff
	.align		4
        /*0008*/ 	.word	index@(_ZN7cutlass13device_kernelINS_4fmha6kernel13FmhaKernelTmaINS1_10collective15FmhaMainloopTmaINS_6half_tEfN4cute5tupleIJNS7_1CILi64EEESA_NS9_ILi96EEEEEENS4_13DefaultFusionEJEEENS4_15FmhaFwdEpilogueIS6_fNS8_IJSA_SB_SA_EEEEEJEEEEEvNT_6ParamsE)
	.align		4
        /*000c*/ 	.word	index@(__assertfail)
	.align		4
        /*0010*/ 	.word	0x00000000
	.align		4
        /*0014*/ 	.word	0xfffffffe
	.align		4
        /*0018*/ 	.word	0x00000000
	.align		4
        /*001c*/ 	.word	0xfffffffd
	.align		4
        /*0020*/ 	.word	0x00000000
	.align		4
        /*0024*/ 	.word	0xfffffffc


//--------------------- .nv.constant4             --------------------------
	.section	.nv.constant4,"a",@progbits
	.align	8
	.align		8
.nv.constant4:
        /*0000*/ 	.dword	__assertfail
	.align		8
        /*0008*/ 	.dword	__unnamed_1
	.align		8
        /*0010*/ 	.dword	__unnamed_2
	.align		8
        /*0018*/ 	.dword	_ZN39_INTERNAL_f862dda0_4_k_cu_6cd54deb_27804cuda3std3__45__cpo5beginE
	.align		8
        /*0020*/ 	.dword	_ZN39_INTERNAL_f862dda0_4_k_cu_6cd54deb_27804cuda3std3__45__cpo3endE
	.align		8
        /*0028*/ 	.dword	_ZN39_INTERNAL_f862dda0_4_k_cu_6cd54deb_27804cuda3std3__45__cpo6cbeginE
	.align		8
        /*0030*/ 	.dword	_ZN39_INTERNAL_f862dda0_4_k_cu_6cd54deb_27804cuda3std3__45__cpo4cendE
	.align		8
        /*0038*/ 	.dword	_ZN39_INTERNAL_f862dda0_4_k_cu_6cd54deb_27804cuda3std3__441_GLOBAL__N__f862dda0_4_k_cu_6cd54deb_27806ignoreE
	.align		8
        /*0040*/ 	.dword	_ZN39_INTERNAL_f862dda0_4_k_cu_6cd54deb_27804cuda3std3__419piecewise_constructE
	.align		8
        /*0048*/ 	.dword	_ZN39_INTERNAL_f862dda0_4_k_cu_6cd54deb_27804cuda3std3__48in_placeE
	.align		8
        /*0050*/ 	.dword	_ZN39_INTERNAL_f862dda0_4_k_cu_6cd54deb_27804cuda3std6ranges3__45__cpo4swapE
	.align		8
        /*0058*/ 	.dword	_ZN39_INTERNAL_f862dda0_4_k_cu_6cd54deb_27804cuda3std6ranges3__45__cpo9iter_moveE
	.align		8
        /*0060*/ 	.dword	_ZN39_INTERNAL_f862dda0_4_k_cu_6cd54deb_27804cute7productE
	.align		8
        /*0068*/ 	.dword	_ZN39_INTERNAL_f862dda0_4_k_cu_6cd54deb_27804cute1_E
	.align		8
        /*0070*/ 	.dword	$str$23
	.align		8
        /*0078*/ 	.dword	$str$24


//--------------------- .text._ZN7cutlass13device_kernelINS_4fmha6kernel13FmhaKernelTmaINS1_10collective15FmhaMainloopTmaINS_6half_tEfN4cute5tupleIJNS7_1CILi64EEESA_NS9_ILi96EEEEEENS4_13DefaultFusionEJEEENS4_15FmhaFwdEpilogueIS6_fNS8_IJSA_SB_SA_EEEEEJEEEEEvNT_6ParamsE --------------------------
	.section	.text._ZN7cutlass13device_kernelINS_4fmha6kernel13FmhaKernelTmaINS1_10collective15FmhaMainloopTmaINS_6half_tEfN4cute5tupleIJNS7_1CILi64EEESA_NS9_ILi96EEEEEENS4_13DefaultFusionEJEEENS4_15FmhaFwdEpilogueIS6_fNS8_IJSA_SB_SA_EEEEEJEEEEEvNT_6ParamsE,"ax",@progbits
	.align	128
.text._ZN7cutlass13device_kernelINS_4fmha6kernel13FmhaKernelTmaINS1_10collective15FmhaMainloopTmaINS_6half_tEfN4cute5tupleIJNS7_1CILi64EEESA_NS9_ILi96EEEEEENS4_13DefaultFusionEJEEENS4_15FmhaFwdEpilogueIS6_fNS8_IJSA_SB_SA_EEEEEJEEEEEvNT_6ParamsE:
        .type           _ZN7cutlass13device_kernelINS_4fmha6kernel13FmhaKernelTmaINS1_10collective15FmhaMainloopTmaINS_6half_tEfN4cute5tupleIJNS7_1CILi64EEESA_NS9_ILi96EEEEEENS4_13DefaultFusionEJEEENS4_15FmhaFwdEpilogueIS6_fNS8_IJSA_SB_SA_EEEEEJEEEEEvNT_6ParamsE,@function
        .size           _ZN7cutlass13device_kernelINS_4fmha6kernel13FmhaKernelTmaINS1_10collective15FmhaMainloopTmaINS_6half_tEfN4cute5tupleIJNS7_1CILi64EEESA_NS9_ILi96EEEEEENS4_13DefaultFusionEJEEENS4_15FmhaFwdEpilogueIS6_fNS8_IJSA_SB_SA_EEEEEJEEEEEvNT_6ParamsE,(.L_x_78 - _ZN7cutlass13device_kernelINS_4fmha6kernel13FmhaKernelTmaINS1_10collective15FmhaMainloopTmaINS_6half_tEfN4cute5tupleIJNS7_1CILi64EEESA_NS9_ILi96EEEEEENS4_13DefaultFusionEJEEENS4_15FmhaFwdEpilogueIS6_fNS8_IJSA_SB_SA_EEEEEJEEEEEvNT_6ParamsE)
        .other          _ZN7cutlass13device_kernelINS_4fmha6kernel13FmhaKernelTmaINS1_10collective15FmhaMainloopTmaINS_6half_tEfN4cute5tupleIJNS7_1CILi64EEESA_NS9_ILi96EEEEEENS4_13DefaultFusionEJEEENS4_15FmhaFwdEpilogueIS6_fNS8_IJSA_SB_SA_EEEEEJEEEEEvNT_6ParamsE,@"STO_CUDA_ENTRY STV_DEFAULT"
_ZN7cutlass13device_kernelINS_4fmha6kernel13FmhaKernelTmaINS1_10collective15FmhaMainloopTmaINS_6half_tEfN4cute5tupleIJNS7_1CILi64EEESA_NS9_ILi96EEEEEENS4_13DefaultFusionEJEEENS4_15FmhaFwdEpilogueIS6_fNS8_IJSA_SB_SA_EEEEEJEEEEEvNT_6ParamsE:
[----:B------:R-:W1:Y:S01]  /*0000*/  LDC R1, c[0x0][0x28] ;  /* 0x00000a00ff017b82 */ /* 0x000e620000000800 */
[----:B------:R-:W2:Y:S01]  /*0010*/  S2R R18, SR_TID.X ;  /* 0x0000000000127919 */ /* 0x000ea20000002100 */
[----:B------:R-:W-:Y:S01]  /*0020*/  ELECT P0, URZ, PT ;  /* 0x00000000003f782f */ /* 0x000fe20003800000 */
[----:B------:R-:W-:Y:S01]  /*0030*/  BSSY B0, `(.L_x_0) ;  /* 0x0000010000007945 */ /* 0x000fe20003800000 */
[----:B--2---:R-:W-:-:S05]  /*0040*/  SHF.R.U32.HI R8, RZ, 0x5, R18 ;  /* 0x00000005ff087819 */ /* 0x004fca0000011612 */
[----:B------:R-:W2:Y:S02]  /*0050*/  SHFL.IDX PT, R0, R8, RZ, 0x1f ;  /* 0x00001fff08007589 */ /* 0x000ea400000e0000 */
[----:B--2---:R-:W-:-:S13]  /*0060*/  ISETP.NE.OR P0, PT, R0, RZ, !P0 ;  /* 0x000000ff0000720c */ /* 0x004fda0004705670 */
[----:B-1----:R-:W-:Y:S05]  /*0070*/  @P0 BRA `(.L_x_1) ;  /* 0x00000000002c0947 */ /* 0x002fea0003800000 */
[----:B------:R-:W-:Y:S02]  /*0080*/  ULDC.64 UR4, c[0x0][0x198] ;  /* 0x0000660000047ab9 */ /* 0x000fe40000000a00 */
[----:B------:R-:W-:Y:S02]  /*0090*/  UIADD3 UR6, UP0, UR4, 0xf0, URZ ;  /* 0x000000f004067890 */ /* 0x000fe4000ff1e03f */
[----:B------:R-:W-:Y:S02]  /*00a0*/  UIADD3 UR8, UP1, UR4, 0x1f0, URZ ;  /* 0x000001f004087890 */ /* 0x000fe4000ff3e03f */
[----:B------:R-:W-:Y:S02]  /*00b0*/  UIADD3 UR4, UP2, UR4, 0x2f0, URZ ;  /* 0x000002f004047890 */ /* 0x000fe4000ff5e03f */
[----:B------:R-:W-:Y:S02]  /*00c0*/  UIADD3.X UR7, URZ, UR5, URZ, UP0, !UPT ;  /* 0x000000053f077290 */ /* 0x000fe400087fe43f */
[----:B------:R-:W-:-:S02]  /*00d0*/  UIADD3.X UR9, URZ, UR5, URZ, UP1, !UPT ;  /* 0x000000053f097290 */ /* 0x000fc40008ffe43f */
[----:B------:R-:W-:-:S05]  /*00e0*/  UIADD3.X UR5, URZ, UR5, URZ, UP2, !UPT ;  /* 0x000000053f057290 */ /* 0x000fca00097fe43f */
[----:B------:R1:W-:Y:S02]  /*00f0*/  UTMACCTL.PF [UR6] ;  /* 0x00000000060079b9 */ /* 0x0003e40008040000 */
[----:B------:R1:W-:Y:S02]  /*0100*/  UTMACCTL.PF [UR8] ;  /* 0x00000000080079b9 */ /* 0x0003e40008040000 */
[----:B------:R1:W-:Y:S02]  /*0110*/  UTMACCTL.PF [UR4] ;  /* 0x00000000040079b9 */ /* 0x0003e40008040000 */
[----:B-1----:R-:W-:Y:S01]  /*0120*/  NOP ;  /* 0x0000000000007918 */ /* 0x002fe20000000000 */
.L_x_1:
[----:B------:R-:W-:Y:S05]  /*0130*/  BSYNC B0 ;  /* 0x0000000000007941 */ /* 0x000fea0003800000 */
.L_x_0:
[----:B------:R-:W1:Y:S02]  /*0140*/  SHFL.IDX PT, R0, R8, RZ, 0x1f ;  /* 0x00001fff08007589 */ /* 0x000e6400000e0000 */
[----:B-1----:R-:W-:-:S13]  /*0150*/  ISETP.NE.AND P0, PT, R0, RZ, PT ;  /* 0x000000ff0000720c */ /* 0x002fda0003f05270 */
[----:B------:R-:W-:Y:S05]  /*0160*/  @P0 BRA `(.L_x_2) ;  /* 0x0000000000400947 */ /* 0x000fea0003800000 */
[----:B------:R-:W1:Y:S01]  /*0170*/  S2UR UR8, SR_CgaCtaId ;  /* 0x00000000000879c3 */ /* 0x000e620000008800 */
[----:B------:R-:W-:Y:S01]  /*0180*/  UMOV UR4, 0x400 ;  /* 0x0000040000047882 */ /* 0x000fe20000000000 */
[----:B------:R-:W-:Y:S01]  /*0190*/  UMOV UR5, 0x1 ;  /* 0x0000000100057882 */ /* 0x000fe20000000000 */
[----:B------:R-:W-:Y:S01]  /*01a0*/  UMOV UR6, 0x80 ;  /* 0x0000008000067882 */ /* 0x000fe20000000000 */
[----:B------:R-:W-:Y:S01]  /*01b0*/  ELECT P0, URZ, PT ;  /* 0x00000000003f782f */ /* 0x000fe20003800000 */
[----:B------:R-:W-:-:S04]  /*01c0*/  UIADD3 UR6, -UR6, 0x100000, URZ ;  /* 0x0010000006067890 */ /* 0x000fc8000fffe13f */
[----:B------:R-:W-:Y:S02]  /*01d0*/  USHF.L.U32 UR7, UR6, 0xb, URZ ;  /* 0x0000000b06077899 */ /* 0x000fe4000800063f */
[----:B------:R-:W-:Y:S02]  /*01e0*/  USHF.L.U32 UR6, UR6, 0x1, URZ ;  /* 0x0000000106067899 */ /* 0x000fe4000800063f */
[----:B-1----:R-:W-:Y:S02]  /*01f0*/  ULEA UR8, UR8, UR4, 0x18 ;  /* 0x0000000408087291 */ /* 0x002fe4000f8ec03f */
[----:B------:R-:W-:-:S04]  /*0200*/  UIADD3 UR4, -UR5, 0x100000, URZ ;  /* 0x0010000005047890 */ /* 0x000fc8000fffe13f */
[----:B------:R-:W-:Y:S02]  /*0210*/  USHF.L.U32 UR5, UR4, 0xb, URZ ;  /* 0x0000000b04057899 */ /* 0x000fe4000800063f */
[----:B------:R-:W-:Y:S01]  /*0220*/  USHF.L.U32 UR4, UR4, 0x1, URZ ;  /* 0x0000000104047899 */ /* 0x000fe2000800063f */
[----:B------:R-:W1:Y:S11]  /*0230*/  FENCE.VIEW.ASYNC.S ;  /* 0x00000000000073c6 */ /* 0x000e760000000000 */
[----:B-1----:R1:W2:Y:S01]  /*0240*/  SYNCS.EXCH.64 URZ, [UR8+0xf040], UR4 ;  /* 0x00f04004083f75b2 */ /* 0x0022a20008000100 */
[----:B------:R1:W3:Y:S01]  /*0250*/  SYNCS.EXCH.64 URZ, [UR8+0xf048], UR6 ;  /* 0x00f04806083f75b2 */ /* 0x0002e20008000100 */
[----:B------:R-:W-:Y:S01]  /*0260*/  NOP ;  /* 0x0000000000007918 */ /* 0x000fe20000000000 */
.L_x_2:
[----:B------:R-:W4:Y:S01]  /*0270*/  SHFL.IDX PT, R0, R8, RZ, 0x1f ;  /* 0x00001fff08007589 */ /* 0x000f2200000e0000 */
[----:B------:R-:W-:Y:S01]  /*0280*/  NOP ;  /* 0x0000000000007918 */ /* 0x000fe20000000000 */
[----:B----4-:R-:W-:-:S13]  /*0290*/  ISETP.NE.AND P0, PT, R0, RZ, PT ;  /* 0x000000ff0000720c */ /* 0x010fda0003f05270 */
[----:B------:R-:W-:Y:S05]  /*02a0*/  @P0 BRA `(.L_x_3) ;  /* 0x0000000000580947 */ /* 0x000fea0003800000 */
[----:B-1----:R-:W1:Y:S01]  /*02b0*/  S2UR UR5, SR_CgaCtaId ;  /* 0x00000000000579c3 */ /* 0x002e620000008800 */
[----:B------:R-:W-:Y:S01]  /*02c0*/  UMOV UR4, 0x400 ;  /* 0x0000040000047882 */ /* 0x000fe20000000000 */
[----:B------:R-:W-:Y:S01]  /*02d0*/  UMOV UR6, 0x1 ;  /* 0x0000000100067882 */ /* 0x000fe20000000000 */
[----:B------:R-:W-:Y:S01]  /*02e0*/  UMOV UR7, 0x80 ;  /* 0x0000008000077882 */ /* 0x000fe20000000000 */
[----:B------:R-:W-:Y:S01]  /*02f0*/  ELECT P0, URZ, PT ;  /* 0x00000000003f782f */ /* 0x000fe20003800000 */
[----:B-1----:R-:W-:Y:S02]  /*0300*/  ULEA UR8, UR5, UR4, 0x18 ;  /* 0x0000000405087291 */ /* 0x002fe4000f8ec03f */
[----:B------:R-:W-:-:S04]  /*0310*/  UIADD3 UR4, -UR6, 0x100000, URZ ;  /* 0x0010000006047890 */ /* 0x000fc8000fffe13f */
[----:B------:R-:W-:Y:S02]  /*0320*/  USHF.L.U32 UR5, UR4, 0xb, URZ ;  /* 0x0000000b04057899 */ /* 0x000fe4000800063f */
[----:B------:R-:W-:Y:S02]  /*0330*/  USHF.L.U32 UR4, UR4, 0x1, URZ ;  /* 0x0000000104047899 */ /* 0x000fe4000800063f */
[----:B------:R-:W-:-:S04]  /*0340*/  UIADD3 UR6, -UR7, 0x100000, URZ ;  /* 0x0010000007067890 */ /* 0x000fc8000fffe13f */
[----:B------:R-:W-:Y:S02]  /*0350*/  USHF.L.U32 UR7, UR6, 0xb, URZ ;  /* 0x0000000b06077899 */ /* 0x000fe4000800063f */
[----:B------:R-:W-:Y:S01]  /*0360*/  USHF.L.U32 UR6, UR6, 0x1, URZ ;  /* 0x0000000106067899 */ /* 0x000fe2000800063f */
[----:B------:R-:W1:Y:S03]  /*0370*/  FENCE.VIEW.ASYNC.S ;  /* 0x00000000000073c6 */ /* 0x000e660000000000 */
[----:B-1----:R4:W1:Y:S08]  /*0380*/  SYNCS.EXCH.64 URZ, [UR8+0xf000], UR4 ;  /* 0x00f00004083f75b2 */ /* 0x0028700008000100 */
[----:B------:R4:W1:Y:S01]  /*0390*/  SYNCS.EXCH.64 URZ, [UR8+0xf020], UR6 ;  /* 0x00f02006083f75b2 */ /* 0x0008620008000100 */
[----:B------:R4:W1:Y:S01]  /*03a0*/  SYNCS.EXCH.64 URZ, [UR8+0xf008], UR4 ;  /* 0x00f00804083f75b2 */ /* 0x0008620008000100 */
[----:B------:R4:W1:Y:S01]  /*03b0*/  SYNCS.EXCH.64 URZ, [UR8+0xf028], UR6 ;  /* 0x00f02806083f75b2 */ /* 0x0008620008000100 */
[----:B------:R4:W1:Y:S01]  /*03c0*/  SYNCS.EXCH.64 URZ, [UR8+0xf010], UR4 ;  /* 0x00f01004083f75b2 */ /* 0x0008620008000100 */
[----:B------:R4:W1:Y:S01]  /*03d0*/  SYNCS.EXCH.64 URZ, [UR8+0xf030], UR6 ;  /* 0x00f03006083f75b2 */ /* 0x0008620008000100 */
[----:B------:R4:W1:Y:S01]  /*03e0*/  SYNCS.EXCH.64 URZ, [UR8+0xf018], UR4 ;  /* 0x00f01804083f75b2 */ /* 0x0008620008000100 */
[----:B------:R4:W1:Y:S02]  /*03f0*/  SYNCS.EXCH.64 URZ, [UR8+0xf038], UR6 ;  /* 0x00f03806083f75b2 */ /* 0x0008640008000100 */
[----:B----4-:R-:W-:Y:S01]  /*0400*/  NOP ;  /* 0x0000000000007918 */ /* 0x010fe20000000000 */
.L_x_3:
        /* <DEDUP_REMOVED lines=22> */
[----:B------:R4:W1:Y:S02]  /*0570*/  SYNCS.EXCH.64 URZ, [UR8+0xf078], UR6 ;  /* 0x00f07806083f75b2 */ /* 0x0008640008000100 */
[----:B----4-:R-:W-:Y:S01]  /*0580*/  NOP ;  /* 0x0000000000007918 */ /* 0x010fe20000000000 */
.L_x_4:
[----:B------:R-:W4:Y:S01]  /*0590*/  SHFL.IDX PT, R8, R8, RZ, 0x1f ;  /* 0x00001fff08087589 */ /* 0x000f2200000e0000 */
[----:B------:R-:W-:Y:S01]  /*05a0*/  ELECT P0, URZ, PT ;  /* 0x00000000003f782f */ /* 0x000fe20003800000 */
[----:B------:R-:W-:Y:S01]  /*05b0*/  NOP ;  /* 0x0000000000007918 */ /* 0x000fe20000000000 */
[----:B------:R-:W4:Y:S01]  /*05c0*/  S2UR UR36, SR_CTAID.Y ;  /* 0x00000000002479c3 */ /* 0x000f220000002600 */
[----:B------:R-:W-:Y:S01]  /*05d0*/  BSSY B0, `(.L_x_5) ;  /* 0x0000030000007945 */ /* 0x000fe20003800000 */
[----:B------:R-:W-:Y:S02]  /*05e0*/  MOV R7, RZ ;  /* 0x000000ff00077202 */ /* 0x000fe40000000f00 */
[----:B------:R-:W-:-:S04]  /*05f0*/  LOP3.LUT R16, R18, 0x7f, RZ, 0xc0, !PT ;  /* 0x0000007f12107812 */ /* 0x000fc800078ec0ff */
[----:B------:R-:W4:Y:S08]  /*0600*/  S2UR UR37, SR_CTAID.Z ;  /* 0x00000000002579c3 */ /* 0x000f300000002700 */
[----:B-123--:R-:W-:Y:S01]  /*0610*/  BAR.SYNC.DEFER_BLOCKING 0x0 ;  /* 0x0000000000007b1d */ /* 0x00efe20000010000 */
[----:B----4-:R-:W-:-:S13]  /*0620*/  ISETP.EQ.AND P1, PT, R8, RZ, P0 ;  /* 0x000000ff0800720c */ /* 0x010fda0000722270 */
[----:B------:R-:W-:Y:S05]  /*0630*/  @!P1 BRA `(.L_x_6) ;  /* 0x0000000000a49947 */ /* 0x000fea0003800000 */
[----:B------:R-:W1:Y:S01]  /*0640*/  S2R R3, SR_CgaCtaId ;  /* 0x0000000000037919 */ /* 0x000e620000008800 */
[----:B------:R-:W-:Y:S02]  /*0650*/  MOV R0, 0x400 ;  /* 0x0000040000007802 */ /* 0x000fe40000000f00 */
[----:B------:R-:W-:Y:S02]  /*0660*/  MOV R2, 0x1 ;  /* 0x0000000100027802 */ /* 0x000fe40000000f00 */
[----:B------:R-:W-:Y:S02]  /*0670*/  ISETP.NE.AND P3, PT, R16, RZ, PT ;  /* 0x000000ff1000720c */ /* 0x000fe40003f65270 */
[----:B------:R-:W-:Y:S02]  /*0680*/  SHF.L.U32 R2, R2, 0x1f, RZ ;  /* 0x0000001f02027819 */ /* 0x000fe400000006ff */
[----:B-1----:R-:W-:Y:S02]  /*0690*/  LEA R3, R3, R0, 0x18 ;  /* 0x0000000003037211 */ /* 0x002fe400078ec0ff */
[----:B------:R-:W1:Y:S02]  /*06a0*/  S2R R0, SR_CTAID.X ;  /* 0x0000000000007919 */ /* 0x000e640000002500 */
[----:B------:R-:W2:Y:S02]  /*06b0*/  SYNCS.PHASECHK.TRANS64.TRYWAIT P2, [R3+URZ+0xf048], R2 ;  /* 0x00f04802030075a7 */ /* 0x000ea4000804017f */
[----:B-12---:R-:W-:Y:S05]  /*06c0*/  @!P2 BRA `(.L_x_7) ;  /* 0x0000005c0020a947 */ /* 0x006fea0003800000 */
.L_x_61:
[----:B------:R-:W-:Y:S01]  /*06d0*/  IMAD.SHL.U32 R0, R0, 0x40, RZ ;  /* 0x0000004000007824 */ /* 0x000fe200078e00ff */
[----:B------:R-:W-:Y:S06]  /*06e0*/  @P3 BRA `(.L_x_8) ;  /* 0x0000000000143947 */ /* 0x000fec0003800000 */
[----:B------:R-:W-:Y:S02]  /*06f0*/  LOP3.LUT P2, RZ, R18, 0x1f, RZ, 0xc0, !PT ;  /* 0x0000001f12ff7812 */ /* 0x000fe4000784c0ff */
[----:B-1----:R-:W-:-:S04]  /*0700*/  MOV R2, 0x3000 ;  /* 0x0000300000027802 */ /* 0x002fc80000000f00 */
[----:B------:R2:W-:Y:S07]  /*0710*/  SYNCS.ARRIVE.TRANS64 RZ, [R3+URZ+0xf040], R2 ;  /* 0x00f0400203ff79a7 */ /* 0x0005ee000800003f */
[----:B------:R-:W-:Y:S05]  /*0720*/  @!P2 BRA `(.L_x_8) ;  /* 0x000000000004a947 */ /* 0x000fea0003800000 */
[----:B------:R-:W-:Y:S01]  /*0730*/  BPT.TRAP 0x1 ;  /* 0x000000040000795c */ /* 0x000fe20000300000 */
.L_x_8:
[----:B------:R-:W-:Y:S01]  /*0740*/  R2UR UR8, R3 ;  /* 0x00000000030872ca */ /* 0x000fe200000e0000 */
[----:B------:R-:W-:Y:S01]  /*0750*/  ULDC.64 UR4, c[0x0][0x198] ;  /* 0x0000660000047ab9 */ /* 0x000fe20000000a00 */
[----:B------:R-:W-:Y:S01]  /*0760*/  R2UR UR11, R0 ;  /* 0x00000000000b72ca */ /* 0x000fe200000e0000 */
[----:B------:R-:W-:Y:S01]  /*0770*/  UIADD3 UR4, UP0, UR4, 0xf0, URZ ;  /* 0x000000f004047890 */ /* 0x000fe2000ff1e03f */
[----:B------:R-:W-:Y:S01]  /*0780*/  UMOV UR6, 0x0 ;  /* 0x0000000000067882 */ /* 0x000fe20000000000 */
[----:B------:R-:W-:Y:S02]  /*0790*/  UMOV UR7, 0x10000000 ;  /* 0x1000000000077882 */ /* 0x000fe40000000000 */
[----:B------:R-:W-:Y:S01]  /*07a0*/  UIADD3.X UR5, URZ, UR5, URZ, UP0, !UPT ;  /* 0x000000053f057290 */ /* 0x000fe200087fe43f */
[----:B------:R-:W-:Y:S01]  /*07b0*/  UMOV UR10, URZ ;  /* 0x0000003f000a7c82 */ /* 0x000fe20008000000 */
[----:B------:R-:W-:Y:S01]  /*07c0*/  UMOV UR12, UR36 ;  /* 0x00000024000c7c82 */ /* 0x000fe20008000000 */
[----:B------:R-:W-:Y:S01]  /*07d0*/  UMOV UR13, UR37 ;  /* 0x00000025000d7c82 */ /* 0x000fe20008000000 */
[----:B------:R-:W-:-:S02]  /*07e0*/  UMOV UR18, 0x20 ;  /* 0x0000002000127882 */ /* 0x000fc40000000000 */
[----:B------:R-:W-:Y:S02]  /*07f0*/  UIADD3 UR9, UR8, 0xf040, URZ ;  /* 0x0000f04008097890 */ /* 0x000fe4000fffe03f */
[----:B------:R-:W-:Y:S02]  /*0800*/  UIADD3 UR16, UR8, 0x1000, URZ ;  /* 0x0000100008107890 */ /* 0x000fe4000fffe03f */
[----:B------:R-:W-:Y:S01]  /*0810*/  UIADD3 UR32, UR8, 0x2000, URZ ;  /* 0x0000200008207890 */ /* 0x000fe2000fffe03f */
[----:B------:R-:W-:Y:S01]  /*0820*/  UMOV UR20, UR36 ;  /* 0x0000002400147c82 */ /* 0x000fe20008000000 */
[----:B------:R-:W-:Y:S01]  /*0830*/  UMOV UR21, UR37 ;  /* 0x0000002500157c82 */ /* 0x000fe20008000000 */
[----:B------:R-:W-:Y:S01]  /*0840*/  UMOV UR19, UR11 ;  /* 0x0000000b00137c82 */ /* 0x000fe20008000000 */
[----:B------:R-:W-:Y:S01]  /*0850*/  UMOV UR17, UR9 ;  /* 0x0000000900117c82 */ /* 0x000fe20008000000 */
[----:B------:R-:W-:Y:S01]  /*0860*/  UMOV UR34, 0x40 ;  /* 0x0000004000227882 */ /* 0x000fe20000000000 */
[----:B------:R-:W-:Y:S01]  /*0870*/  UMOV UR35, UR11 ;  /* 0x0000000b00237c82 */ /* 0x000fe20008000000 */
[----:B------:R3:W-:Y:S01]  /*0880*/  UTMALDG.4D [UR8], [UR4], desc[UR6] ;  /* 0x00000608040075b4 */ /* 0x0007e20008019000 */
[----:B------:R-:W-:Y:S01]  /*0890*/  UMOV UR33, UR9 ;  /* 0x0000000900217c82 */ /* 0x000fe20008000000 */
[----:B------:R3:W-:Y:S01]  /*08a0*/  UTMALDG.4D [UR16], [UR4], desc[UR6] ;  /* 0x00000610040075b4 */ /* 0x0007e20008019000 */
[----:B------:R3:W-:Y:S02]  /*08b0*/  UTMALDG.4D [UR32], [UR4], desc[UR6] ;  /* 0x00000620040075b4 */ /* 0x0007e40008019000 */
[----:B---3--:R-:W-:Y:S01]  /*08c0*/  NOP ;  /* 0x0000000000007918 */ /* 0x008fe20000000000 */
.L_x_6:
[----:B------:R-:W-:Y:S05]  /*08d0*/  BSYNC B0 ;  /* 0x0000000000007941 */ /* 0x000fea0003800000 */
.L_x_5:
[----:B------:R-:W3:Y:S01]  /*08e0*/  LDC R81, c[0x0][0x28c] ;  /* 0x0000a300ff517b82 */ /* 0x000ee20000000800 */
[----:B------:R-:W-:Y:S01]  /*08f0*/  BSSY B0, `(.L_x_9) ;  /* 0x00000c8000007945 */ /* 0x000fe20003800000 */
[----:B------:R-:W-:Y:S01]  /*0900*/  IMAD.MOV.U32 R6, RZ, RZ, 0x1 ;  /* 0x00000001ff067424 */ /* 0x000fe200078e00ff */
[----:B------:R-:W-:Y:S02]  /*0910*/  MOV R5, RZ ;  /* 0x000000ff00057202 */ /* 0x000fe40000000f00 */
[----:B---3--:R-:W-:-:S04]  /*0920*/  IADD3 R0, R81, 0x3f, RZ ;  /* 0x0000003f51007810 */ /* 0x008fc80007ffe0ff */
[----:B-12---:R-:W-:-:S04]  /*0930*/  SHF.R.S32.HI R3, RZ, 0x1f, R0 ;  /* 0x0000001fff037819 */ /* 0x006fc80000011400 */
[----:B------:R-:W-:-:S04]  /*0940*/  LEA.HI R3, R3, R0, RZ, 0x6 ;  /* 0x0000000003037211 */ /* 0x000fc800078f30ff */
[----:B------:R-:W-:-:S04]  /*0950*/  SHF.R.S32.HI R17, RZ, 0x6, R3 ;  /* 0x00000006ff117819 */ /* 0x000fc80000011403 */
[----:B------:R-:W-:Y:S01]  /*0960*/  SHF.L.U32 R4, R17, 0x1, RZ ;  /* 0x0000000111047819 */ /* 0x000fe200000006ff */
[----:B------:R-:W-:Y:S06]  /*0970*/  @!P1 BRA `(.L_x_10) ;  /* 0x0000000800fc9947 */ /* 0x000fec0003800000 */
[----:B------:R-:W-:Y:S01]  /*0980*/  ISETP.GE.AND P1, PT, R81, 0x1, PT ;  /* 0x000000015100780c */ /* 0x000fe20003f26270 */
[----:B------:R-:W-:Y:S01]  /*0990*/  IMAD.MOV.U32 R7, RZ, RZ, RZ ;  /* 0x000000ffff077224 */ /* 0x000fe200078e00ff */
[----:B------:R-:W-:Y:S02]  /*09a0*/  LOP3.LUT R9, R18, 0x1f, RZ, 0xc0, !PT ;  /* 0x0000001f12097812 */ /* 0x000fe400078ec0ff */
[----:B------:R-:W-:-:S09]  /*09b0*/  MOV R5, RZ ;  /* 0x000000ff00057202 */ /* 0x000fd20000000f00 */
[----:B------:R-:W-:Y:S05]  /*09c0*/  @!P1 BRA `(.L_x_11) ;  /* 0x0000000400549947 */ /* 0x000fea0003800000 */
[----:B------:R-:W1:Y:S01]  /*09d0*/  S2R R3, SR_CgaCtaId ;  /* 0x0000000000037919 */ /* 0x000e620000008800 */
[----:B------:R-:W-:Y:S02]  /*09e0*/  MOV R0, 0x400 ;  /* 0x0000040000007802 */ /* 0x000fe40000000f00 */
[----:B------:R-:W-:Y:S02]  /*09f0*/  MOV R2, 0x1 ;  /* 0x0000000100027802 */ /* 0x000fe40000000f00 */
[----:B------:R-:W-:Y:S02]  /*0a00*/  ISETP.NE.AND P2, PT, R16, RZ, PT ;  /* 0x000000ff1000720c */ /* 0x000fe40003f45270 */
[----:B-1----:R-:W-:Y:S02]  /*0a10*/  LEA R0, R3, R0, 0x18 ;  /* 0x0000000003007211 */ /* 0x002fe400078ec0ff */
[----:B------:R-:W-:-:S04]  /*0a20*/  SHF.L.U32 R3, R2, 0x1f, RZ ;  /* 0x0000001f02037819 */ /* 0x000fc800000006ff */
[----:B------:R-:W1:Y:S02]  /*0a30*/  SYNCS.PHASECHK.TRANS64.TRYWAIT P1, [R0+URZ+0xf020], R3 ;  /* 0x00f02003000075a7 */ /* 0x000e64000802017f */
[----:B-1----:R-:W-:Y:S05]  /*0a40*/  @!P1 BRA `(.L_x_12) ;  /* 0x0000005800549947 */ /* 0x002fea0003800000 */
.L_x_62:
[----:B------:R-:W-:Y:S01]  /*0a50*/  IMAD.MOV.U32 R5, RZ, RZ, 0x1 ;  /* 0x00000001ff057424 */ /* 0x000fe200078e00ff */
[----:B------:R-:W-:Y:S06]  /*0a60*/  @P2 BRA `(.L_x_13) ;  /* 0x0000000000142947 */ /* 0x000fec0003800000 */
[----:B------:R-:W-:Y:S02]  /*0a70*/  ISETP.NE.AND P1, PT, R9, RZ, PT ;  /* 0x000000ff0900720c */ /* 0x000fe40003f25270 */
[----:B-1----:R-:W-:-:S04]  /*0a80*/  MOV R3, 0x3000 ;  /* 0x0000300000037802 */ /* 0x002fc80000000f00 */
[----:B------:R2:W-:Y:S07]  /*0a90*/  SYNCS.ARRIVE.TRANS64 RZ, [R0+URZ+0xf000], R3 ;  /* 0x00f0000300ff79a7 */ /* 0x0005ee000800003f */
[----:B------:R-:W-:Y:S05]  /*0aa0*/  @!P1 BRA `(.L_x_13) ;  /* 0x0000000000049947 */ /* 0x000fea0003800000 */
[----:B------:R-:W-:Y:S01]  /*0ab0*/  BPT.TRAP 0x1 ;  /* 0x000000040000795c */ /* 0x000fe20000300000 */
.L_x_13:
[----:B-12---:R-:W1:Y:S01]  /*0ac0*/  S2R R3, SR_CgaCtaId ;  /* 0x0000000000037919 */ /* 0x006e620000008800 */
[----:B------:R-:W-:Y:S01]  /*0ad0*/  R2UR UR32, R0 ;  /* 0x00000000002072ca */ /* 0x000fe200000e0000 */
[----:B------:R-:W-:Y:S01]  /*0ae0*/  ULDC.64 UR4, c[0x0][0x198] ;  /* 0x0000660000047ab9 */ /* 0x000fe20000000a00 */
[----:B------:R-:W-:Y:S01]  /*0af0*/  MOV R0, 0x400 ;  /* 0x0000040000007802 */ /* 0x000fe20000000f00 */
[----:B------:R-:W-:Y:S01]  /*0b00*/  UIADD3 UR4, UP0, UR4, 0x1f0, URZ ;  /* 0x000001f004047890 */ /* 0x000fe2000ff1e03f */
[----:B------:R-:W-:Y:S01]  /*0b10*/  MOV R6, 0x1 ;  /* 0x0000000100067802 */ /* 0x000fe20000000f00 */
[----:B------:R-:W-:Y:S01]  /*0b20*/  UMOV UR19, URZ ;  /* 0x0000003f00137c82 */ /* 0x000fe20008000000 */
[----:B------:R-:W-:Y:S01]  /*0b30*/  UMOV UR6, 0x0 ;  /* 0x0000000000067882 */ /* 0x000fe20000000000 */
[----:B------:R-:W-:Y:S01]  /*0b40*/  UIADD3.X UR5, URZ, UR5, URZ, UP0, !UPT ;  /* 0x000000053f057290 */ /* 0x000fe200087fe43f */
[----:B------:R-:W-:Y:S01]  /*0b50*/  ISETP.NE.AND P2, PT, R16, RZ, PT ;  /* 0x000000ff1000720c */ /* 0x000fe20003f45270 */
[----:B------:R-:W-:Y:S01]  /*0b60*/  UMOV UR7, 0x10000000 ;  /* 0x1000000000077882 */ /* 0x000fe20000000000 */
[----:B------:R-:W-:Y:S01]  /*0b70*/  UMOV UR18, URZ ;  /* 0x0000003f00127c82 */ /* 0x000fe20008000000 */
[----:B------:R-:W-:Y:S01]  /*0b80*/  UMOV UR20, UR36 ;  /* 0x0000002400147c82 */ /* 0x000fe20008000000 */
[----:B------:R-:W-:Y:S01]  /*0b90*/  UMOV UR21, UR37 ;  /* 0x0000002500157c82 */ /* 0x000fe20008000000 */
[----:B------:R-:W-:-:S02]  /*0ba0*/  UIADD3 UR16, UR32, 0x3000, URZ ;  /* 0x0000300020107890 */ /* 0x000fc4000fffe03f */
[----:B------:R-:W-:Y:S02]  /*0bb0*/  UIADD3 UR17, UR32, 0xf000, URZ ;  /* 0x0000f00020117890 */ /* 0x000fe4000fffe03f */
[----:B------:R-:W-:Y:S02]  /*0bc0*/  UIADD3 UR8, UR32, 0x4000, URZ ;  /* 0x0000400020087890 */ /* 0x000fe4000fffe03f */
[----:B------:R-:W-:Y:S01]  /*0bd0*/  UIADD3 UR32, UR32, 0x5000, URZ ;  /* 0x0000500020207890 */ /* 0x000fe2000fffe03f */
[----:B------:R-:W-:Y:S01]  /*0be0*/  UMOV UR10, 0x20 ;  /* 0x00000020000a7882 */ /* 0x000fe20000000000 */
        /* <DEDUP_REMOVED lines=8> */
[----:B-1----:R-:W-:-:S02]  /*0c70*/  LEA R2, R3, R0, 0x18 ;  /* 0x0000000003027211 */ /* 0x002fc400078ec0ff */
[----:B------:R-:W-:-:S03]  /*0c80*/  SHF.L.U32 R3, R6, 0x1f, RZ ;  /* 0x0000001f06037819 */ /* 0x000fc600000006ff */
[----:B------:R-:W-:Y:S01]  /*0c90*/  IMAD R0, R5, 0x8, R2 ;  /* 0x0000000805007824 */ /* 0x000fe200078e0202 */
[----:B------:R2:W-:Y:S01]  /*0ca0*/  UTMALDG.4D [UR8], [UR4], desc[UR6] ;  /* 0x00000608040075b4 */ /* 0x0005e20008019000 */
[----:B------:R2:W-:Y:S02]  /*0cb0*/  UTMALDG.4D [UR32], [UR4], desc[UR6] ;  /* 0x00000620040075b4 */ /* 0x0005e40008019000 */
[----:B------:R-:W1:Y:S02]  /*0cc0*/  SYNCS.PHASECHK.TRANS64.TRYWAIT P1, [R0+URZ+0xf020], R3 ;  /* 0x00f02003000075a7 */ /* 0x000e64000802017f */
[----:B-12---:R-:W-:Y:S05]  /*0cd0*/  @!P1 BRA `(.L_x_14) ;  /* 0x0000005400c49947 */ /* 0x006fea0003800000 */
.L_x_63:
[----:B------:R-:W-:Y:S01]  /*0ce0*/  MOV R7, 0x1 ;  /* 0x0000000100077802 */ /* 0x000fe20000000f00 */
[----:B------:R-:W-:Y:S06]  /*0cf0*/  @P2 BRA `(.L_x_15) ;  /* 0x0000000000142947 */ /* 0x000fec0003800000 */
[----:B------:R-:W-:Y:S02]  /*0d00*/  ISETP.NE.AND P1, PT, R9, RZ, PT ;  /* 0x000000ff0900720c */ /* 0x000fe40003f25270 */
[----:B-1----:R-:W-:-:S04]  /*0d10*/  MOV R3, 0x3000 ;  /* 0x0000300000037802 */ /* 0x002fc80000000f00 */
[----:B------:R2:W-:Y:S07]  /*0d20*/  SYNCS.ARRIVE.TRANS64 RZ, [R0+URZ+0xf000], R3 ;  /* 0x00f0000300ff79a7 */ /* 0x0005ee000800003f */
[----:B------:R-:W-:Y:S05]  /*0d30*/  @!P1 BRA `(.L_x_15) ;  /* 0x0000000000049947 */ /* 0x000fea0003800000 */
[----:B------:R-:W-:Y:S01]  /*0d40*/  BPT.TRAP 0x1 ;  /* 0x000000040000795c */ /* 0x000fe20000300000 */
.L_x_15:
[C---:B------:R-:W-:Y:S01]  /*0d50*/  IMAD R2, R5.reuse, 0x3000, R2 ;  /* 0x0000300005027824 */ /* 0x040fe200078e0202 */
[----:B------:R-:W-:Y:S01]  /*0d60*/  R2UR UR17, R0 ;  /* 0x00000000001172ca */ /* 0x000fe200000e0000 */
[----:B------:R-:W-:Y:S01]  /*0d70*/  ULDC.64 UR4, c[0x0][0x198] ;  /* 0x0000660000047ab9 */ /* 0x000fe20000000a00 */
[----:B------:R-:W-:Y:S01]  /*0d80*/  UMOV UR19, URZ ;  /* 0x0000003f00137c82 */ /* 0x000fe20008000000 */
[----:B------:R-:W-:Y:S01]  /*0d90*/  UIADD3 UR4, UP0, UR4, 0x2f0, URZ ;  /* 0x000002f004047890 */ /* 0x000fe2000ff1e03f */
[----:B------:R-:W-:Y:S01]  /*0da0*/  R2UR UR32, R2 ;  /* 0x00000000022072ca */ /* 0x000fe200000e0000 */
[----:B------:R-:W-:Y:S01]  /*0db0*/  UMOV UR6, 0x0 ;  /* 0x0000000000067882 */ /* 0x000fe20000000000 */
[----:B------:R-:W-:Y:S01]  /*0dc0*/  UMOV UR7, 0x10000000 ;  /* 0x1000000000077882 */ /* 0x000fe20000000000 */
[----:B------:R-:W-:Y:S01]  /*0dd0*/  UIADD3.X UR5, URZ, UR5, URZ, UP0, !UPT ;  /* 0x000000053f057290 */ /* 0x000fe200087fe43f */
[----:B------:R-:W-:Y:S01]  /*0de0*/  VIADD R5, R5, 0x1 ;  /* 0x0000000105057836 */ /* 0x000fe20000000000 */
[----:B------:R-:W-:Y:S01]  /*0df0*/  UMOV UR18, URZ ;  /* 0x0000003f00127c82 */ /* 0x000fe20008000000 */
[----:B------:R-:W-:Y:S01]  /*0e00*/  UMOV UR20, UR36 ;  /* 0x0000002400147c82 */ /* 0x000fe20008000000 */
[----:B------:R-:W-:Y:S01]  /*0e10*/  UMOV UR21, UR37 ;  /* 0x0000002500157c82 */ /* 0x000fe20008000000 */
[----:B------:R-:W-:Y:S01]  /*0e20*/  UMOV UR10, 0x20 ;  /* 0x00000020000a7882 */ /* 0x000fe20000000000 */
[----:B------:R-:W-:Y:S01]  /*0e30*/  UIADD3 UR17, UR17, 0xf000, URZ ;  /* 0x0000f00011117890 */ /* 0x000fe2000fffe03f */
[----:B------:R-:W-:Y:S01]  /*0e40*/  UMOV UR12, UR36 ;  /* 0x00000024000c7c82 */ /* 0x000fe20008000000 */
[----:B------:R-:W-:-:S02]  /*0e50*/  UMOV UR13, UR37 ;  /* 0x00000025000d7c82 */ /* 0x000fc40008000000 */
[----:B------:R-:W-:Y:S02]  /*0e60*/  UIADD3 UR16, UR32, 0x3000, URZ ;  /* 0x0000300020107890 */ /* 0x000fe4000fffe03f */
[----:B------:R-:W-:Y:S02]  /*0e70*/  UIADD3 UR8, UR32, 0x4000, URZ ;  /* 0x0000400020087890 */ /* 0x000fe4000fffe03f */
[----:B------:R-:W-:Y:S01]  /*0e80*/  UIADD3 UR32, UR32, 0x5000, URZ ;  /* 0x0000500020207890 */ /* 0x000fe2000fffe03f */
[----:B------:R-:W-:Y:S01]  /*0e90*/  UMOV UR11, UR19 ;  /* 0x00000013000b7c82 */ /* 0x000fe20008000000 */
[----:B------:R-:W-:Y:S01]  /*0ea0*/  UMOV UR9, UR17 ;  /* 0x0000001100097c82 */ /* 0x000fe20008000000 */
[----:B------:R-:W-:Y:S01]  /*0eb0*/  UMOV UR34, 0x40 ;  /* 0x0000004000227882 */ /* 0x000fe20000000000 */
[----:B------:R-:W-:Y:S01]  /*0ec0*/  UMOV UR35, UR19 ;  /* 0x0000001300237c82 */ /* 0x000fe20008000000 */
[----:B------:R3:W-:Y:S01]  /*0ed0*/  UTMALDG.4D [UR16], [UR4], desc[UR6] ;  /* 0x00000610040075b4 */ /* 0x0007e20008019000 */
[----:B------:R-:W-:Y:S01]  /*0ee0*/  UMOV UR33, UR17 ;  /* 0x0000001100217c82 */ /* 0x000fe20008000000 */
[----:B------:R3:W-:Y:S02]  /*0ef0*/  UTMALDG.4D [UR8], [UR4], desc[UR6] ;  /* 0x00000608040075b4 */ /* 0x0007e40008019000 */
[----:B------:R3:W-:Y:S02]  /*0f00*/  UTMALDG.4D [UR32], [UR4], desc[UR6] ;  /* 0x00000620040075b4 */ /* 0x0007e40008019000 */
[----:B---3--:R-:W-:Y:S01]  /*0f10*/  NOP ;  /* 0x0000000000007918 */ /* 0x008fe20000000000 */
.L_x_11:
[----:B------:R-:W-:Y:S02]  /*0f20*/  ISETP.GE.AND P1, PT, R81, 0x41, PT ;  /* 0x000000415100780c */ /* 0x000fe40003f26270 */
[----:B------:R-:W-:-:S11]  /*0f30*/  MOV R6, 0x1 ;  /* 0x0000000100067802 */ /* 0x000fd60000000f00 */
[----:B------:R-:W-:Y:S05]  /*0f40*/  @!P1 BRA `(.L_x_16) ;  /* 0x0000000400849947 */ /* 0x000fea0003800000 */
[----:B-12---:R-:W1:Y:S01]  /*0f50*/  S2R R3, SR_CgaCtaId ;  /* 0x0000000000037919 */ /* 0x006e620000008800 */
[----:B------:R-:W-:Y:S02]  /*0f60*/  MOV R0, 0x400 ;  /* 0x0000040000007802 */ /* 0x000fe40000000f00 */
[----:B------:R-:W-:Y:S02]  /*0f70*/  MOV R2, 0x1 ;  /* 0x0000000100027802 */ /* 0x000fe40000000f00 */
[----:B------:R-:W-:Y:S02]  /*0f80*/  ISETP.NE.AND P2, PT, R16, RZ, PT ;  /* 0x000000ff1000720c */ /* 0x000fe40003f45270 */
[----:B-1----:R-:W-:Y:S02]  /*0f90*/  LEA R0, R3, R0, 0x18 ;  /* 0x0000000003007211 */ /* 0x002fe400078ec0ff */
[----:B------:R-:W-:-:S03]  /*0fa0*/  SHF.L.U32 R3, R2, 0x1f, RZ ;  /* 0x0000001f02037819 */ /* 0x000fc600000006ff */
[----:B------:R-:W-:-:S04]  /*0fb0*/  IMAD R2, R5, 0x8, R0 ;  /* 0x0000000805027824 */ /* 0x000fc800078e0200 */
[----:B------:R-:W1:Y:S02]  /*0fc0*/  SYNCS.PHASECHK.TRANS64.TRYWAIT P1, [R2+URZ+0xf020], R3 ;  /* 0x00f02003020075a7 */ /* 0x000e64000802017f */
[----:B-1----:R-:W-:Y:S05]  /*0fd0*/  @!P1 BRA `(.L_x_17) ;  /* 0x0000005400189947 */ /* 0x002fea0003800000 */
.L_x_64:
[----:B------:R-:W-:Y:S05]  /*0fe0*/  @P2 BRA `(.L_x_18) ;  /* 0x0000000000142947 */ /* 0x000fea0003800000 */
[----:B------:R-:W-:Y:S02]  /*0ff0*/  ISETP.NE.AND P1, PT, R9, RZ, PT ;  /* 0x000000ff0900720c */ /* 0x000fe40003f25270 */
[----:B-1----:R-:W-:-:S04]  /*1000*/  MOV R3, 0x3000 ;  /* 0x0000300000037802 */ /* 0x002fc80000000f00 */
[----:B------:R2:W-:Y:S07]  /*1010*/  SYNCS.ARRIVE.TRANS64 RZ, [R2+URZ+0xf000], R3 ;  /* 0x00f0000302ff79a7 */ /* 0x0005ee000800003f */
[----:B------:R-:W-:Y:S05]  /*1020*/  @!P1 BRA `(.L_x_18) ;  /* 0x0000000000049947 */ /* 0x000fea0003800000 */
[----:B------:R-:W-:Y:S01]  /*1030*/  BPT.TRAP 0x1 ;  /* 0x000000040000795c */ /* 0x000fe20000300000 */
.L_x_18:
[----:B-12---:R-:W1:Y:S01]  /*1040*/  S2R R3, SR_CgaCtaId ;  /* 0x0000000000037919 */ /* 0x006e620000008800 */
[----:B------:R-:W-:Y:S01]  /*1050*/  IMAD R0, R5, 0x3000, R0 ;  /* 0x0000300005007824 */ /* 0x000fe200078e0200 */
[----:B------:R-:W-:Y:S01]  /*1060*/  R2UR UR17, R2 ;  /* 0x00000000021172ca */ /* 0x000fe200000e0000 */
[----:B------:R-:W-:Y:S01]  /*1070*/  ULDC.64 UR4, c[0x0][0x198] ;  /* 0x0000660000047ab9 */ /* 0x000fe20000000a00 */
[----:B------:R-:W-:Y:S01]  /*1080*/  R2UR UR19, R7 ;  /* 0x00000000071372ca */ /* 0x000fe200000e0000 */
[----:B------:R-:W-:Y:S01]  /*1090*/  UIADD3 UR4, UP0, UR4, 0x1f0, URZ ;  /* 0x000001f004047890 */ /* 0x000fe2000ff1e03f */
[----:B------:R-:W-:Y:S01]  /*10a0*/  R2UR UR32, R0 ;  /* 0x00000000002072ca */ /* 0x000fe200000e0000 */
[----:B------:R-:W-:Y:S01]  /*10b0*/  UMOV UR6, 0x0 ;  /* 0x0000000000067882 */ /* 0x000fe20000000000 */
[----:B------:R-:W-:Y:S01]  /*10c0*/  IADD3 R5, R5, 0x1, RZ ;  /* 0x0000000105057810 */ /* 0x000fe20007ffe0ff */
[----:B------:R-:W-:Y:S01]  /*10d0*/  UIADD3.X UR5, URZ, UR5, URZ, UP0, !UPT ;  /* 0x000000053f057290 */ /* 0x000fe200087fe43f */
[----:B------:R-:W-:Y:S01]  /*10e0*/  MOV R0, 0x400 ;  /* 0x0000040000007802 */ /* 0x000fe20000000f00 */
[----:B------:R-:W-:Y:S01]  /*10f0*/  UMOV UR7, 0x10000000 ;  /* 0x1000000000077882 */ /* 0x000fe20000000000 */
[C---:B------:R-:W-:Y:S01]  /*1100*/  ISETP.NE.AND P2, PT, R5.reuse, 0x4, PT ;  /* 0x000000040500780c */ /* 0x040fe20003f45270 */
[----:B------:R-:W-:Y:S01]  /*1110*/  UMOV UR18, URZ ;  /* 0x0000003f00127c82 */ /* 0x000fe20008000000 */
[C---:B------:R-:W-:Y:S01]  /*1120*/  ISETP.NE.AND P1, PT, R5.reuse, 0x4, PT ;  /* 0x000000040500780c */ /* 0x040fe20003f25270 */
[----:B------:R-:W-:Y:S01]  /*1130*/  UIADD3 UR17, UR17, 0xf000, URZ ;  /* 0x0000f00011117890 */ /* 0x000fe2000fffe03f */
[----:B------:R-:W-:Y:S01]  /*1140*/  SEL R5, R5, RZ, P2 ;  /* 0x000000ff05057207 */ /* 0x000fe20001000000 */
[----:B------:R-:W-:Y:S01]  /*1150*/  USHF.L.U32 UR19, UR19, 0x6, URZ ;  /* 0x0000000613137899 */ /* 0x000fe2000800063f */
[----:B------:R-:W-:Y:S01]  /*1160*/  SEL R6, RZ, 0x1, !P1 ;  /* 0x00000001ff067807 */ /* 0x000fe20004800000 */
[----:B------:R-:W-:Y:S01]  /*1170*/  UIADD3 UR16, UR32, 0x3000, URZ ;  /* 0x0000300020107890 */ /* 0x000fe2000fffe03f */
[----:B------:R-:W-:Y:S01]  /*1180*/  ISETP.NE.AND P2, PT, R16, RZ, PT ;  /* 0x000000ff1000720c */ /* 0x000fe20003f45270 */
[----:B------:R-:W-:-:S02]  /*1190*/  UIADD3 UR8, UR32, 0x4000, URZ ;  /* 0x0000400020087890 */ /* 0x000fc4000fffe03f */
[----:B------:R-:W-:Y:S01]  /*11a0*/  UIADD3 UR32, UR32, 0x5000, URZ ;  /* 0x0000500020207890 */ /* 0x000fe2000fffe03f */
[----:B------:R-:W-:Y:S01]  /*11b0*/  UMOV UR20, UR36 ;  /* 0x0000002400147c82 */ /* 0x000fe20008000000 */
[----:B------:R-:W-:Y:S01]  /*11c0*/  UMOV UR21, UR37 ;  /* 0x0000002500157c82 */ /* 0x000fe20008000000 */
[----:B------:R-:W-:Y:S01]  /*11d0*/  UMOV UR10, 0x20 ;  /* 0x00000020000a7882 */ /* 0x000fe20000000000 */
[----:B------:R-:W-:Y:S01]  /*11e0*/  UMOV UR12, UR36 ;  /* 0x00000024000c7c82 */ /* 0x000fe20008000000 */
[----:B------:R-:W-:Y:S01]  /*11f0*/  UMOV UR13, UR37 ;  /* 0x00000025000d7c82 */ /* 0x000fe20008000000 */
[----:B------:R-:W-:Y:S01]  /*1200*/  UMOV UR9, UR17 ;  /* 0x0000001100097c82 */ /* 0x000fe20008000000 */
[----:B------:R-:W-:Y:S01]  /*1210*/  UMOV UR11, UR19 ;  /* 0x00000013000b7c82 */ /* 0x000fe20008000000 */
[----:B-1----:R-:W-:Y:S01]  /*1220*/  LEA R2, R3, R0, 0x18 ;  /* 0x0000000003027211 */ /* 0x002fe200078ec0ff */
[----:B------:R-:W-:Y:S01]  /*1230*/  UMOV UR34, 0x40 ;  /* 0x0000004000227882 */ /* 0x000fe20000000000 */
[----:B------:R-:W-:Y:S01]  /*1240*/  SHF.L.U32 R0, R6, 0x1f, RZ ;  /* 0x0000001f06007819 */ /* 0x000fe200000006ff */
[----:B------:R-:W-:Y:S01]  /*1250*/  UMOV UR33, UR17 ;  /* 0x0000001100217c82 */ /* 0x000fe20008000000 */
[----:B------:R1:W-:Y:S01]  /*1260*/  UTMALDG.4D [UR16], [UR4], desc[UR6] ;  /* 0x00000610040075b4 */ /* 0x0003e20008019000 */
[----:B------:R-:W-:Y:S01]  /*1270*/  IMAD R3, R5, 0x8, R2 ;  /* 0x0000000805037824 */ /* 0x000fe200078e0202 */
[----:B------:R-:W-:Y:S01]  /*1280*/  UMOV UR35, UR19 ;  /* 0x0000001300237c82 */ /* 0x000fe20008000000 */
[----:B------:R1:W-:Y:S01]  /*1290*/  UTMALDG.4D [UR8], [UR4], desc[UR6] ;  /* 0x00000608040075b4 */ /* 0x0003e20008019000 */
[----:B------:R1:W-:Y:S01]  /*12a0*/  UTMALDG.4D [UR32], [UR4], desc[UR6] ;  /* 0x00000620040075b4 */ /* 0x0003e20008019000 */
[----:B------:R-:W2:Y:S02]  /*12b0*/  SYNCS.PHASECHK.TRANS64.TRYWAIT P1, [R3+URZ+0xf020], R0 ;  /* 0x00f02000030075a7 */ /* 0x000ea4000802017f */
[----:B-12---:R-:W-:Y:S05]  /*12c0*/  @!P1 BRA `(.L_x_19) ;  /* 0x0000005000709947 */ /* 0x006fea0003800000 */
.L_x_65:
[----:B------:R-:W-:Y:S05]  /*12d0*/  @P2 BRA `(.L_x_20) ;  /* 0x0000000000142947 */ /* 0x000fea0003800000 */
[----:B------:R-:W-:Y:S02]  /*12e0*/  ISETP.NE.AND P1, PT, R9, RZ, PT ;  /* 0x000000ff0900720c */ /* 0x000fe40003f25270 */
[----:B-1----:R-:W-:-:S04]  /*12f0*/  MOV R0, 0x3000 ;  /* 0x0000300000007802 */ /* 0x002fc80000000f00 */
[----:B------:R2:W-:Y:S07]  /*1300*/  SYNCS.ARRIVE.TRANS64 RZ, [R3+URZ+0xf000], R0 ;  /* 0x00f0000003ff79a7 */ /* 0x0005ee000800003f */
[----:B------:R-:W-:Y:S05]  /*1310*/  @!P1 BRA `(.L_x_20) ;  /* 0x0000000000049947 */ /* 0x000fea0003800000 */
[----:B------:R-:W-:Y:S01]  /*1320*/  BPT.TRAP 0x1 ;  /* 0x000000040000795c */ /* 0x000fe20000300000 */
.L_x_20:
[----:B------:R-:W-:Y:S01]  /*1330*/  IMAD R2, R5, 0x3000, R2 ;  /* 0x0000300005027824 */ /* 0x000fe200078e0202 */
[----:B------:R-:W-:Y:S01]  /*1340*/  R2UR UR17, R3 ;  /* 0x00000000031172ca */ /* 0x000fe200000e0000 */
[----:B------:R-:W-:Y:S01]  /*1350*/  ULDC.64 UR4, c[0x0][0x198] ;  /* 0x0000660000047ab9 */ /* 0x000fe20000000a00 */
[----:B------:R-:W-:Y:S01]  /*1360*/  R2UR UR19, R7 ;  /* 0x00000000071372ca */ /* 0x000fe200000e0000 */
[----:B------:R-:W-:Y:S01]  /*1370*/  UIADD3 UR4, UP0, UR4, 0x2f0, URZ ;  /* 0x000002f004047890 */ /* 0x000fe2000ff1e03f */
[----:B------:R-:W-:Y:S01]  /*1380*/  R2UR UR32, R2 ;  /* 0x00000000022072ca */ /* 0x000fe200000e0000 */
[----:B------:R-:W-:Y:S01]  /*1390*/  UMOV UR6, 0x0 ;  /* 0x0000000000067882 */ /* 0x000fe20000000000 */
[----:B------:R-:W-:Y:S01]  /*13a0*/  UMOV UR7, 0x10000000 ;  /* 0x1000000000077882 */ /* 0x000fe20000000000 */
[----:B------:R-:W-:Y:S01]  /*13b0*/  UIADD3.X UR5, URZ, UR5, URZ, UP0, !UPT ;  /* 0x000000053f057290 */ /* 0x000fe200087fe43f */
[----:B------:R-:W-:Y:S01]  /*13c0*/  IADD3 R5, R5, 0x1, RZ ;  /* 0x0000000105057810 */ /* 0x000fe20007ffe0ff */
[----:B------:R-:W-:Y:S01]  /*13d0*/  UMOV UR18, URZ ;  /* 0x0000003f00127c82 */ /* 0x000fe20008000000 */
[----:B------:R-:W-:Y:S01]  /*13e0*/  UMOV UR20, UR36 ;  /* 0x0000002400147c82 */ /* 0x000fe20008000000 */
[----:B------:R-:W-:Y:S01]  /*13f0*/  UMOV UR21, UR37 ;  /* 0x0000002500157c82 */ /* 0x000fe20008000000 */
[----:B------:R-:W-:Y:S01]  /*1400*/  UMOV UR10, 0x20 ;  /* 0x00000020000a7882 */ /* 0x000fe20000000000 */
[----:B------:R-:W-:Y:S01]  /*1410*/  UIADD3 UR17, UR17, 0xf000, URZ ;  /* 0x0000f00011117890 */ /* 0x000fe2000fffe03f */
[----:B------:R-:W-:Y:S01]  /*1420*/  ISETP.NE.AND P1, PT, R5, 0x4, PT ;  /* 0x000000040500780c */ /* 0x000fe20003f25270 */
[----:B------:R-:W-:Y:S01]  /*1430*/  USHF.L.U32 UR19, UR19, 0x6, URZ ;  /* 0x0000000613137899 */ /* 0x000fe2000800063f */
[----:B------:R-:W-:Y:S01]  /*1440*/  VIADD R7, R7, 0x1 ;  /* 0x0000000107077836 */ /* 0x000fe20000000000 */
[----:B------:R-:W-:Y:S01]  /*1450*/  UIADD3 UR16, UR32, 0x3000, URZ ;  /* 0x0000300020107890 */ /* 0x000fe2000fffe03f */
[----:B-12---:R-:W-:Y:S01]  /*1460*/  SEL R3, RZ, 0x1, P1 ;  /* 0x00000001ff037807 */ /* 0x006fe20000800000 */
[----:B------:R-:W-:Y:S01]  /*1470*/  UIADD3 UR8, UR32, 0x4000, URZ ;  /* 0x0000400020087890 */ /* 0x000fe2000fffe03f */
[----:B------:R-:W-:Y:S01]  /*1480*/  SEL R5, R5, RZ, P1 ;  /* 0x000000ff05057207 */ /* 0x000fe20000800000 */
[----:B------:R-:W-:Y:S01]  /*1490*/  UIADD3 UR32, UR32, 0x5000, URZ ;  /* 0x0000500020207890 */ /* 0x000fe2000fffe03f */
[----:B------:R-:W-:Y:S01]  /*14a0*/  LOP3.LUT R6, R6, R3, RZ, 0x3c, !PT ;  /* 0x0000000306067212 */ /* 0x000fe200078e3cff */
        /* <DEDUP_REMOVED lines=11> */
.L_x_16:
[----:B------:R-:W-:-:S07]  /*1560*/  IADD3 R4, R4, -0x4, RZ ;  /* 0xfffffffc04047810 */ /* 0x000fce0007ffe0ff */
.L_x_10:
[----:B------:R-:W-:Y:S05]  /*1570*/  BSYNC B0 ;  /* 0x0000000000007941 */ /* 0x000fea0003800000 */
.L_x_9:
[----:B-12---:R-:W1:Y:S01]  /*1580*/  S2R R3, SR_CgaCtaId ;  /* 0x0000000000037919 */ /* 0x006e620000008800 */
[----:B------:R-:W-:Y:S02]  /*1590*/  MOV R2, 0x400 ;  /* 0x0000040000027802 */ /* 0x000fe40000000f00 */
[----:B------:R-:W-:Y:S02]  /*15a0*/  SHF.L.U32 R57, RZ, 0x1f, RZ ;  /* 0x0000001fff397819 */ /* 0x000fe400000006ff */
[----:B-1----:R-:W-:-:S04]  /*15b0*/  LEA R2, R3, R2, 0x18 ;  /* 0x0000000203027211 */ /* 0x002fc800078ec0ff */
[----:B------:R-:W1:Y:S02]  /*15c0*/  SYNCS.PHASECHK.TRANS64.TRYWAIT P1, [R2+URZ+0xf040], R57 ;  /* 0x00f04039020075a7 */ /* 0x000e64000802017f */
[----:B-1----:R-:W-:Y:S05]  /*15d0*/  @!P1 BRA `(.L_x_21) ;  /* 0x0000004c00c09947 */ /* 0x002fea0003800000 */
.L_x_66:
[----:B------:R-:W2:Y:S01]  /*15e0*/  SYNCS.PHASECHK.TRANS64.TRYWAIT P1, [R2+URZ+0xf000], R57 ;  /* 0x00f00039020075a7 */ /* 0x000ea2000802017f */
[----:B------:R-:W-:Y:S01]  /*15f0*/  MOV R3, RZ ;  /* 0x000000ff00037202 */ /* 0x000fe20000000f00 */
[----:B--2---:R-:W-:Y:S06]  /*1600*/  @!P1 BRA `(.L_x_22) ;  /* 0x0000004c00c89947 */ /* 0x004fec0003800000 */
.L_x_67:
[----:B------:R-:W-:Y:S05]  /*1610*/  WARPSYNC.ALL ;  /* 0x0000000000007948 */ /* 0x000fea0003800000 */
[C---:B------:R-:W-:Y:S01]  /*1620*/  R2UR UR5, R2.reuse ;  /* 0x00000000020572ca */ /* 0x040fe200000e0000 */
[----:B------:R-:W-:Y:S01]  /*1630*/  WARPGROUP.ARRIVE ;  /* 0x00000000000079c5 */ /* 0x000fe20000000000 */
[----:B------:R-:W-:Y:S01]  /*1640*/  R2UR UR4, R2 ;  /* 0x00000000020472ca */ /* 0x000fe200000e0000 */
[----:B------:R-:W-:Y:S01]  /*1650*/  UMOV UR57, 0x80000020 ;  /* 0x8000002000397882 */ /* 0x000fe20000000000 */
[----:B------:R-:W-:Y:S01]  /*1660*/  UMOV UR23, 0x80000020 ;  /* 0x8000002000177882 */ /* 0x000fe20000000000 */
[----:B------:R-:W-:Y:S01]  /*1670*/  UMOV UR21, UR57 ;  /* 0x0000003900157c82 */ /* 0x000fe20008000000 */
[----:B------:R-:W-:Y:S01]  /*1680*/  UMOV UR53, 0x80000020 ;  /* 0x8000002000357882 */ /* 0x000fe20000000000 */
[----:B------:R-:W-:Y:S01]  /*1690*/  UMOV UR55, 0x80000020 ;  /* 0x8000002000377882 */ /* 0x000fe20000000000 */
[----:B------:R-:W-:Y:S01]  /*16a0*/  UMOV UR49, 0x80000020 ;  /* 0x8000002000317882 */ /* 0x000fe20000000000 */
[----:B------:R-:W-:Y:S01]  /*16b0*/  UMOV UR51, 0x80000020 ;  /* 0x8000002000337882 */ /* 0x000fe20000000000 */
[----:B------:R-:W-:Y:S01]  /*16c0*/  UMOV UR45, 0x80000020 ;  /* 0x80000020002d7882 */ /* 0x000fe20000000000 */
[----:B------:R-:W-:Y:S01]  /*16d0*/  UMOV UR47, 0x80000020 ;  /* 0x80000020002f7882 */ /* 0x000fe20000000000 */
[----:B------:R-:W-:Y:S01]  /*16e0*/  UMOV UR7, 0x80000020 ;  /* 0x8000002000077882 */ /* 0x000fe20000000000 */
[----:B------:R-:W-:-:S02]  /*16f0*/  UIADD3 UR5, UR5, 0x3000, URZ ;  /* 0x0000300005057890 */ /* 0x000fc4000fffe03f */
[----:B------:R-:W-:Y:S02]  /*1700*/  USHF.R.U32.HI UR4, URZ, 0x4, UR4 ;  /* 0x000000043f047899 */ /* 0x000fe40008011604 */
[----:B------:R-:W-:Y:S02]  /*1710*/  USHF.R.U32.HI UR5, URZ, 0x4, UR5 ;  /* 0x000000043f057899 */ /* 0x000fe40008011605 */
[----:B------:R-:W-:Y:S02]  /*1720*/  ULOP3.LUT UR4, UR4, 0x3fff, URZ, 0xc0, !UPT ;  /* 0x00003fff04047892 */ /* 0x000fe4000f8ec03f */
[----:B------:R-:W-:Y:S02]  /*1730*/  ULOP3.LUT UR15, UR5, 0x3fff, URZ, 0xc0, !UPT ;  /* 0x00003fff050f7892 */ /* 0x000fe4000f8ec03f */
[----:B------:R-:W-:Y:S02]  /*1740*/  ULOP3.LUT UR56, UR4, 0x10000, URZ, 0xfc, !UPT ;  /* 0x0001000004387892 */ /* 0x000fe4000f8efc3f */
[----:B------:R-:W-:-:S02]  /*1750*/  ULOP3.LUT UR22, UR15, 0x10000, URZ, 0xfc, !UPT ;  /* 0x000100000f167892 */ /* 0x000fc4000f8efc3f */
[----:B------:R-:W-:Y:S02]  /*1760*/  UIADD3 UR52, UR56, 0x2, URZ ;  /* 0x0000000238347890 */ /* 0x000fe4000fffe03f */
[----:B------:R-:W-:Y:S01]  /*1770*/  UIADD3 UR54, UR22, 0x2, URZ ;  /* 0x0000000216367890 */ /* 0x000fe2000fffe03f */
[----:B------:R-:W-:Y:S01]  /*1780*/  UMOV UR20, UR56 ;  /* 0x0000003800147c82 */ /* 0x000fe20008000000 */
[----:B------:R-:W-:-:S03]  /*1790*/  UIADD3 UR48, UR56, 0x100, URZ ;  /* 0x0000010038307890 */ /* 0x000fc6000fffe03f */
[----:B------:R-:W-:Y:S01]  /*17a0*/  HGMMA.64x64x16.F32 R24, gdesc[UR20], RZ, !UPT, gsb0 ;  /* 0x00e00000141879f0 */ /* 0x000fe2000c0008ff */
[----:B------:R-:W-:Y:S02]  /*17b0*/  UIADD3 UR50, UR22, 0x100, URZ ;  /* 0x0000010016327890 */ /* 0x000fe4000fffe03f */
[----:B------:R-:W-:Y:S02]  /*17c0*/  UIADD3 UR44, UR56, 0x102, URZ ;  /* 0x00000102382c7890 */ /* 0x000fe4000fffe03f */
[----:B------:R-:W-:Y:S02]  /*17d0*/  UIADD3 UR46, UR22, 0x102, URZ ;  /* 0x00000102162e7890 */ /* 0x000fe4000fffe03f */
[----:B------:R-:W-:Y:S02]  /*17e0*/  UIADD3 UR4, UR56, 0x200, URZ ;  /* 0x0000020038047890 */ /* 0x000fe4000fffe03f */
[----:B------:R-:W-:Y:S01]  /*17f0*/  UIADD3 UR6, UR22, 0x200, URZ ;  /* 0x0000020016067890 */ /* 0x000fe2000fffe03f */
[----:B------:R-:W-:Y:S01]  /*1800*/  UMOV UR5, 0x80000020 ;  /* 0x8000002000057882 */ /* 0x000fe20000000000 */
[----:B------:R-:W-:-:S02]  /*1810*/  UIADD3 UR40, UR56, 0x202, URZ ;  /* 0x0000020238287890 */ /* 0x000fc4000fffe03f */
[----:B------:R-:W-:Y:S01]  /*1820*/  UIADD3 UR42, UR22, 0x202, URZ ;  /* 0x00000202162a7890 */ /* 0x000fe2000fffe03f */
[----:B------:R-:W-:Y:S01]  /*1830*/  UMOV UR41, 0x80000020 ;  /* 0x8000002000297882 */ /* 0x000fe20000000000 */
[----:B------:R-:W-:Y:S01]  /*1840*/  UMOV UR43, 0x80000020 ;  /* 0x80000020002b7882 */ /* 0x000fe20000000000 */
[----:B------:R-:W-:Y:S02]  /*1850*/  WARPGROUP.DEPBAR.LE gsb0, 0x0 ;  /* 0x00008000000079c5 */ /* 0x000fe40000010000 */
[----:B------:R-:W-:-:S06]  /*1860*/  WARPGROUP.ARRIVE ;  /* 0x00000000000079c5 */ /* 0x000fcc0000000000 */
[----:B------:R-:W-:Y:S03]  /*1870*/  HGMMA.64x64x16.F32 R24, gdesc[UR52], R24, gsb0 ;  /* 0x00e00000341879f0 */ /* 0x000fe60008000818 */
        /* <DEDUP_REMOVED lines=8> */
[----:B------:R-:W-:Y:S01]  /*1900*/  HGMMA.64x64x16.F32 R24, gdesc[UR4], R24, gsb0 ;  /* 0x00e00000041879f0 */ /* 0x000fe20008000818 */
[----:B------:R-:W-:Y:S02]  /*1910*/  ULDC UR6, c[0x0][0x604] ;  /* 0x0001810000067ab9 */ /* 0x000fe40000000800 */
[----:B------:R-:W-:Y:S02]  /*1920*/  WARPGROUP.DEPBAR.LE gsb0, 0x0 ;  /* 0x00008000000079c5 */ /* 0x000fe40000010000 */
[----:B------:R-:W-:-:S06]  /*1930*/  WARPGROUP.ARRIVE ;  /* 0x00000000000079c5 */ /* 0x000fcc0000000000 */
[----:B------:R-:W-:Y:S03]  /*1940*/  HGMMA.64x64x16.F32 R24, gdesc[UR40], R24, gsb0 ;  /* 0x00e00000281879f0 */ /* 0x000fe60008000818 */
[----:B------:R-:W-:Y:S02]  /*1950*/  WARPGROUP.DEPBAR.LE gsb0, 0x0 ;  /* 0x00008000000079c5 */ /* 0x000fe40000010000 */
[----:B------:R-:W-:Y:S01]  /*1960*/  FMNMX R9, R24, R25, !PT ;  /* 0x0000001918097209 */ /* 0x000fe20007800000 */
[----:B------:R-:W3:Y:S03]  /*1970*/  SYNCS.PHASECHK.TRANS64.TRYWAIT P6, [R2+URZ+0xf008], R57 ;  /* 0x00f00839020075a7 */ /* 0x000ee600080c017f */
[----:B------:R-:W-:-:S04]  /*1980*/  FMNMX R0, R28, R9, !PT ;  /* 0x000000091c007209 */ /* 0x000fc80007800000 */
[----:B------:R-:W-:-:S04]  /*1990*/  FMNMX R9, R29, R0, !PT ;  /* 0x000000001d097209 */ /* 0x000fc80007800000 */
[----:B------:R-:W-:-:S04]  /*19a0*/  FMNMX R0, R32, R9, !PT ;  /* 0x0000000920007209 */ /* 0x000fc80007800000 */
[----:B------:R-:W-:-:S04]  /*19b0*/  FMNMX R9, R33, R0, !PT ;  /* 0x0000000021097209 */ /* 0x000fc80007800000 */
[----:B------:R-:W-:Y:S02]  /*19c0*/  FMNMX R0, R36, R9, !PT ;  /* 0x0000000924007209 */ /* 0x000fe40007800000 */
[----:B------:R-:W-:Y:S02]  /*19d0*/  FMNMX R9, R26, R27, !PT ;  /* 0x0000001b1a097209 */ /* 0x000fe40007800000 */
[----:B------:R-:W-:Y:S02]  /*19e0*/  FMNMX R11, R37, R0, !PT ;  /* 0x00000000250b7209 */ /* 0x000fe40007800000 */
[----:B------:R-:W-:Y:S02]  /*19f0*/  FMNMX R0, R30, R9, !PT ;  /* 0x000000091e007209 */ /* 0x000fe40007800000 */
[----:B------:R-:W-:Y:S02]  /*1a00*/  FMNMX R10, R40, R11, !PT ;  /* 0x0000000b280a7209 */ /* 0x000fe40007800000 */
[----:B------:R-:W-:-:S02]  /*1a10*/  FMNMX R9, R31, R0, !PT ;  /* 0x000000001f097209 */ /* 0x000fc40007800000 */
        /* <DEDUP_REMOVED lines=13> */
[----:B------:R-:W-:-:S03]  /*1af0*/  FMNMX R0, R46, R9, !PT ;  /* 0x000000092e007209 */ /* 0x000fc60007800000 */
[----:B------:R-:W4:Y:S01]  /*1b00*/  SHFL.BFLY PT, R11, R10, 0x1, 0x1f ;  /* 0x0c201f000a0b7f89 */ /* 0x000f2200000e0000 */
[----:B------:R-:W-:-:S04]  /*1b10*/  FMNMX R9, R47, R0, !PT ;  /* 0x000000002f097209 */ /* 0x000fc80007800000 */
[----:B------:R-:W-:-:S04]  /*1b20*/  FMNMX R0, R50, R9, !PT ;  /* 0x0000000932007209 */ /* 0x000fc80007800000 */
[----:B------:R-:W-:-:S04]  /*1b30*/  FMNMX R9, R51, R0, !PT ;  /* 0x0000000033097209 */ /* 0x000fc80007800000 */
[----:B------:R-:W-:-:S04]  /*1b40*/  FMNMX R0, R54, R9, !PT ;  /* 0x0000000936007209 */ /* 0x000fc80007800000 */
[----:B------:R-:W-:-:S05]  /*1b50*/  FMNMX R9, R55, R0, !PT ;  /* 0x0000000037097209 */ /* 0x000fca0007800000 */
[----:B------:R-:W5:Y:S01]  /*1b60*/  SHFL.BFLY PT, R0, R9, 0x1, 0x1f ;  /* 0x0c201f0009007f89 */ /* 0x000f6200000e0000 */
[----:B----4-:R-:W-:-:S05]  /*1b70*/  FMNMX R11, R10, R11, !PT ;  /* 0x0000000b0a0b7209 */ /* 0x010fca0007800000 */
[----:B------:R-:W4:Y:S01]  /*1b80*/  SHFL.BFLY PT, R14, R11, 0x2, 0x1f ;  /* 0x0c401f000b0e7f89 */ /* 0x000f2200000e0000 */
[----:B-----5:R-:W-:-:S05]  /*1b90*/  FMNMX R12, R9, R0, !PT ;  /* 0x00000000090c7209 */ /* 0x020fca0007800000 */
[----:B------:R-:W5:Y:S01]  /*1ba0*/  SHFL.BFLY PT, R13, R12, 0x2, 0x1f ;  /* 0x0c401f000c0d7f89 */ /* 0x000f6200000e0000 */
[----:B----4-:R-:W-:-:S04]  /*1bb0*/  FMNMX R0, R11, R14, !PT ;  /* 0x0000000e0b007209 */ /* 0x010fc80007800000 */
[----:B------:R-:W-:-:S04]  /*1bc0*/  FSETP.NEU.AND P1, PT, R0, -INF , PT ;  /* 0xff8000000000780b */ /* 0x000fc80003f2d000 */
[----:B------:R-:W-:-:S05]  /*1bd0*/  FSEL R10, R0, RZ, P1 ;  /* 0x000000ff000a7208 */ /* 0x000fca0000800000 */
[----:B------:R-:W-:-:S04]  /*1be0*/  FMUL R23, R10, UR6 ;  /* 0x000000060a177c20 */ /* 0x000fc80008400000 */
[--C-:B------:R-:W-:Y:S01]  /*1bf0*/  FFMA R10, R24, UR6, -R23.reuse ;  /* 0x00000006180a7c23 */ /* 0x100fe20008000817 */
[--C-:B------:R-:W-:Y:S01]  /*1c00*/  FFMA R25, R25, UR6, -R23.reuse ;  /* 0x0000000619197c23 */ /* 0x100fe20008000817 */
[--C-:B------:R-:W-:Y:S01]  /*1c10*/  FFMA R28, R28, UR6, -R23.reuse ;  /* 0x000000061c1c7c23 */ /* 0x100fe20008000817 */
[--C-:B------:R-:W-:Y:S01]  /*1c20*/  FFMA R82, R32, UR6, -R23.reuse ;  /* 0x0000000620527c23 */ /* 0x100fe20008000817 */
[--C-:B------:R-:W-:Y:S01]  /*1c30*/  FFMA R80, R33, UR6, -R23.reuse ;  /* 0x0000000621507c23 */ /* 0x100fe20008000817 */
[----:B------:R-:W-:Y:S01]  /*1c40*/  FSETP.GEU.AND P4, PT, R10, -126, PT ;  /* 0xc2fc00000a00780b */ /* 0x000fe20003f8e000 */
[--C-:B------:R-:W-:Y:S01]  /*1c50*/  FFMA R83, R36, UR6, -R23.reuse ;  /* 0x0000000624537c23 */ /* 0x100fe20008000817 */
[----:B------:R-:W-:Y:S01]  /*1c60*/  FSETP.GEU.AND P5, PT, R25, -126, PT ;  /* 0xc2fc00001900780b */ /* 0x000fe20003fae000 */
[--C-:B------:R-:W-:Y:S01]  /*1c70*/  FFMA R84, R37, UR6, -R23.reuse ;  /* 0x0000000625547c23 */ /* 0x100fe20008000817 */
[----:B-----5:R-:W-:Y:S01]  /*1c80*/  FMNMX R9, R12, R13, !PT ;  /* 0x0000000d0c097209 */ /* 0x020fe20007800000 */
[--C-:B------:R-:W-:Y:S01]  /*1c90*/  FFMA R13, R29, UR6, -R23.reuse ;  /* 0x000000061d0d7c23 */ /* 0x100fe20008000817 */
[----:B------:R-:W-:Y:S01]  /*1ca0*/  FSETP.GEU.AND P2, PT, R28, -126, PT ;  /* 0xc2fc00001c00780b */ /* 0x000fe20003f4e000 */
[--C-:B------:R-:W-:Y:S01]  /*1cb0*/  FFMA R77, R40, UR6, -R23.reuse ;  /* 0x00000006284d7c23 */ /* 0x100fe20008000817 */
[----:B------:R-:W-:Y:S01]  /*1cc0*/  FSETP.NEU.AND P1, PT, R9, -INF , PT ;  /* 0xff8000000900780b */ /* 0x000fe20003f2d000 */
[--C-:B------:R-:W-:Y:S01]  /*1cd0*/  FFMA R76, R41, UR6, -R23.reuse ;  /* 0x00000006294c7c23 */ /* 0x100fe20008000817 */
[----:B------:R-:W-:Y:S01]  /*1ce0*/  P2R R24, PR, RZ, 0x4 ;  /* 0x00000004ff187803 */ /* 0x000fe20000000000 */
[--C-:B------:R-:W-:Y:S01]  /*1cf0*/  FFMA R78, R44, UR6, -R23.reuse ;  /* 0x000000062c4e7c23 */ /* 0x100fe20008000817 */
[----:B------:R-:W-:Y:S01]  /*1d00*/  FSEL R11, R9, RZ, P1 ;  /* 0x000000ff090b7208 */ /* 0x000fe20000800000 */
[----:B------:R-:W-:Y:S01]  /*1d10*/  @!P4 FMUL R10, R10, 0.5 ;  /* 0x3f0000000a0ac820 */ /* 0x000fe20000400000 */
[----:B------:R-:W-:Y:S01]  /*1d20*/  FSETP.GEU.AND P1, PT, R13, -126, PT ;  /* 0xc2fc00000d00780b */ /* 0x000fe20003f2e000 */
[----:B------:R-:W-:Y:S01]  /*1d30*/  @!P5 FMUL R25, R25, 0.5 ;  /* 0x3f0000001919d820 */ /* 0x000fe20000400000 */
[--C-:B------:R-:W-:Y:S01]  /*1d40*/  FFMA R79, R45, UR6, -R23.reuse ;  /* 0x000000062d4f7c23 */ /* 0x100fe20008000817 */
[----:B------:R-:W-:Y:S01]  /*1d50*/  FMUL R89, R11, UR6 ;  /* 0x000000060b597c20 */ /* 0x000fe20008400000 */
[----:B------:R-:W-:Y:S01]  /*1d60*/  FFMA R15, R48, UR6, -R23 ;  /* 0x00000006300f7c23 */ /* 0x000fe20008000817 */
[----:B------:R-:W4:Y:S01]  /*1d70*/  MUFU.EX2 R10, R10 ;  /* 0x0000000a000a7308 */ /* 0x000f220000000800 */
[----:B------:R-:W-:Y:S01]  /*1d80*/  @!P2 FMUL R28, R28, 0.5 ;  /* 0x3f0000001c1ca820 */ /* 0x000fe20000400000 */
[--C-:B------:R-:W-:Y:S01]  /*1d90*/  FFMA R14, R26, UR6, -R89.reuse ;  /* 0x000000061a0e7c23 */ /* 0x100fe20008000859 */
[--C-:B------:R-:W-:Y:S01]  /*1da0*/  FFMA R21, R27, UR6, -R89.reuse ;  /* 0x000000061b157c23 */ /* 0x100fe20008000859 */
[--C-:B------:R-:W-:Y:S01]  /*1db0*/  FFMA R22, R30, UR6, -R89.reuse ;  /* 0x000000061e167c23 */ /* 0x100fe20008000859 */
[----:B------:R-:W-:Y:S01]  /*1dc0*/  FFMA R31, R31, UR6, -R89 ;  /* 0x000000061f1f7c23 */ /* 0x000fe20008000859 */
[--C-:B------:R-:W-:Y:S01]  /*1dd0*/  FFMA R19, R49, UR6, -R23.reuse ;  /* 0x0000000631137c23 */ /* 0x100fe20008000817 */
[----:B------:R-:W-:Y:S01]  /*1de0*/  FSETP.GEU.AND P2, PT, R14, -126, PT ;  /* 0xc2fc00000e00780b */ /* 0x000fe20003f4e000 */
[----:B------:R-:W5:Y:S01]  /*1df0*/  MUFU.EX2 R11, R25 ;  /* 0x00000019000b7308 */ /* 0x000f620000000800 */
[----:B------:R-:W-:Y:S01]  /*1e00*/  FSETP.GEU.AND P3, PT, R21, -126, PT ;  /* 0xc2fc00001500780b */ /* 0x000fe20003f6e000 */
[----:B------:R-:W-:Y:S01]  /*1e10*/  @!P1 FMUL R13, R13, 0.5 ;  /* 0x3f0000000d0d9820 */ /* 0x000fe20000400000 */
[----:B------:R-:W-:Y:S01]  /*1e20*/  FFMA R20, R52, UR6, -R23 ;  /* 0x0000000634147c23 */ /* 0x000fe20008000817 */
[--C-:B------:R-:W-:Y:S01]  /*1e30*/  FFMA R90, R34, UR6, -R89.reuse ;  /* 0x00000006225a7c23 */ /* 0x100fe20008000859 */
[--C-:B------:R-:W-:Y:S01]  /*1e40*/  FFMA R92, R35, UR6, -R89.reuse ;  /* 0x00000006235c7c23 */ /* 0x100fe20008000859 */
[--C-:B------:R-:W-:Y:S01]  /*1e50*/  FFMA R94, R38, UR6, -R89.reuse ;  /* 0x00000006265e7c23 */ /* 0x100fe20008000859 */
[--C-:B------:R-:W-:Y:S01]  /*1e60*/  FFMA R96, R39, UR6, -R89.reuse ;  /* 0x0000000627607c23 */ /* 0x100fe20008000859 */
[----:B------:R1:W1:Y:S01]  /*1e70*/  MUFU.EX2 R12, R28 ;  /* 0x0000001c000c7308 */ /* 0x0002620000000800 */
[----:B----4-:R-:W-:Y:S01]  /*1e80*/  @!P4 FMUL R10, R10, R10 ;  /* 0x0000000a0a0ac220 */ /* 0x010fe20000400000 */
[----:B------:R-:W-:Y:S01]  /*1e90*/  FSETP.GEU.AND P4, PT, R22, -126, PT ;  /* 0xc2fc00001600780b */ /* 0x000fe20003f8e000 */
[--C-:B------:R-:W-:Y:S01]  /*1ea0*/  FFMA R98, R42, UR6, -R89.reuse ;  /* 0x000000062a627c23 */ /* 0x100fe20008000859 */
[----:B------:R-:W-:Y:S01]  /*1eb0*/  @!P2 FMUL R14, R14, 0.5 ;  /* 0x3f0000000e0ea820 */ /* 0x000fe20000400000 */
[--C-:B------:R-:W-:Y:S01]  /*1ec0*/  FFMA R100, R43, UR6, -R89.reuse ;  /* 0x000000062b647c23 */ /* 0x100fe20008000859 */
[----:B------:R-:W-:Y:S01]  /*1ed0*/  @!P3 FMUL R21, R21, 0.5 ;  /* 0x3f0000001515b820 */ /* 0x000fe20000400000 */
[--C-:B------:R-:W-:Y:S01]  /*1ee0*/  FFMA R101, R46, UR6, -R89.reuse ;  /* 0x000000062e657c23 */ /* 0x100fe20008000859 */
[----:B------:R-:W4:Y:S01]  /*1ef0*/  MUFU.EX2 R13, R13 ;  /* 0x0000000d000d7308 */ /* 0x000f220000000800 */
[----:B-----5:R-:W-:Y:S01]  /*1f00*/  @!P5 FMUL R11, R11, R11 ;  /* 0x0000000b0b0bd220 */ /* 0x020fe20000400000 */
[----:B------:R-:W-:Y:S01]  /*1f10*/  FSETP.GEU.AND P5, PT, R31, -126, PT ;  /* 0xc2fc00001f00780b */ /* 0x000fe20003fae000 */
[--C-:B------:R-:W-:Y:S01]  /*1f20*/  FFMA R102, R47, UR6, -R89.reuse ;  /* 0x000000062f667c23 */ /* 0x100fe20008000859 */
[--C-:B------:R-:W-:Y:S01]  /*1f30*/  FFMA R85, R50, UR6, -R89.reuse ;  /* 0x0000000632557c23 */ /* 0x100fe20008000859 */
[--C-:B------:R-:W-:Y:S01]  /*1f40*/  FFMA R86, R51, UR6, -R89.reuse ;  /* 0x0000000633567c23 */ /* 0x100fe20008000859 */
[----:B------:R-:W-:Y:S01]  /*1f50*/  FFMA R88, R54, UR6, -R89 ;  /* 0x0000000636587c23 */ /* 0x000fe20008000859 */
[----:B------:R-:W-:Y:S01]  /*1f60*/  @!P4 FMUL R22, R22, 0.5 ;  /* 0x3f0000001616c820 */ /* 0x000fe20000400000 */
[----:B------:R-:W1:Y:S01]  /*1f70*/  MUFU.EX2 R14, R14 ;  /* 0x0000000e000e7308 */ /* 0x000e620000000800 */
[----:B------:R-:W-:Y:S01]  /*1f80*/  FFMA R23, R53, UR6, -R23 ;  /* 0x0000000635177c23 */ /* 0x000fe20008000817 */
[----:B------:R-:W-:-:S05]  /*1f90*/  FFMA R89, R55, UR6, -R89 ;  /* 0x0000000637597c23 */ /* 0x000fca0008000859 */
[----:B------:R-:W-:Y:S01]  /*1fa0*/  @!P5 FMUL R31, R31, 0.5 ;  /* 0x3f0000001f1fd820 */ /* 0x000fe20000400000 */
[----:B------:R-:W1:Y:S08]  /*1fb0*/  MUFU.EX2 R21, R21 ;  /* 0x0000001500157308 */ /* 0x000e700000000800 */
[----:B------:R-:W1:Y:S08]  /*1fc0*/  MUFU.EX2 R22, R22 ;  /* 0x0000001600167308 */ /* 0x000e700000000800 */
[----:B------:R1:W1:Y:S01]  /*1fd0*/  MUFU.EX2 R87, R31 ;  /* 0x0000001f00577308 */ /* 0x0002620000000800 */
[----:B---34-:R-:W-:Y:S05]  /*1fe0*/  @!P6 BRA `(.L_x_23) ;  /* 0x000000440064e947 */ /* 0x018fea0003800000 */
.L_x_68:
[----:B------:R-:W-:Y:S01]  /*1ff0*/  ISETP.NE.AND P6, PT, R24, RZ, PT ;  /* 0x000000ff1800720c */ /* 0x000fe20003fc5270 */
[----:B------:R-:W-:Y:S01]  /*2000*/  @!P1 FMUL R13, R13, R13 ;  /* 0x0000000d0d0d9220 */ /* 0x000fe20000400000 */
[----:B-1----:R-:W-:Y:S01]  /*2010*/  @!P2 FMUL R14, R14, R14 ;  /* 0x0000000e0e0ea220 */ /* 0x002fe20000400000 */
[----:B------:R-:W-:Y:S01]  /*2020*/  @!P3 FMUL R21, R21, R21 ;  /* 0x000000151515b220 */ /* 0x000fe20000400000 */
[----:B------:R-:W-:Y:S01]  /*2030*/  @!P4 FMUL R22, R22, R22 ;  /* 0x000000161616c220 */ /* 0x000fe20000400000 */
[----:B------:R-:W-:Y:S01]  /*2040*/  @!P5 FMUL R87, R87, R87 ;  /* 0x000000575757d220 */ /* 0x000fe20000400000 */
[----:B------:R-:W-:Y:S01]  /*2050*/  ULOP3.LUT UR15, UR15, 0x1000000, URZ, 0xfc, !UPT ;  /* 0x010000000f0f7892 */ /* 0x000fe2000f8efc3f */
[----:B------:R-:W-:Y:S01]  /*2060*/  F2FP.F16.F32.PACK_AB R72, R11, R10 ;  /* 0x0000000a0b48723e */ /* 0x000fe200000000ff */
[----:B------:R-:W-:Y:S01]  /*2070*/  UMOV UR7, 0x80000020 ;  /* 0x8000002000077882 */ /* 0x000fe20000000000 */
[----:B------:R-:W-:Y:S01]  /*2080*/  F2FP.F16.F32.PACK_AB R73, R21, R14 ;  /* 0x0000000e1549723e */ /* 0x000fe200000000ff */
[----:B------:R-:W-:Y:S01]  /*2090*/  UIADD3 UR6, UR15, 0x300, URZ ;  /* 0x000003000f067890 */ /* 0x000fe2000fffe03f */
[----:B------:R-:W-:-:S02]  /*20a0*/  F2FP.F16.F32.PACK_AB R75, R87, R22 ;  /* 0x00000016574b723e */ /* 0x000fc400000000ff */
[----:B------:R-:W-:Y:S01]  /*20b0*/  @!P6 FMUL R12, R12, R12 ;  /* 0x0000000c0c0ce220 */ /* 0x000fe20000400000 */
[----:B------:R-:W-:Y:S02]  /*20c0*/  FSETP.GEU.AND P6, PT, R82, -126, PT ;  /* 0xc2fc00005200780b */ /* 0x000fe40003fce000 */
[----:B------:R-:W-:Y:S02]  /*20d0*/  FSETP.GEU.AND P5, PT, R80, -126, PT ;  /* 0xc2fc00005000780b */ /* 0x000fe40003fae000 */
[----:B------:R-:W-:Y:S02]  /*20e0*/  F2FP.F16.F32.PACK_AB R74, R13, R12 ;  /* 0x0000000c0d4a723e */ /* 0x000fe400000000ff */
[----:B------:R-:W-:Y:S02]  /*20f0*/  FSETP.GEU.AND P2, PT, R83, -126, PT ;  /* 0xc2fc00005300780b */ /* 0x000fe40003f4e000 */
[----:B--23--:R-:W-:Y:S01]  /*2100*/  WARPGROUP.ARRIVE ;  /* 0x00000000000079c5 */ /* 0x00cfe20000000000 */
[----:B------:R-:W-:-:S02]  /*2110*/  FSETP.GEU.AND P1, PT, R84, -126, PT ;  /* 0xc2fc00005400780b */ /* 0x000fc40003f2e000 */
[----:B------:R-:W-:Y:S02]  /*2120*/  FSETP.GEU.AND P4, PT, R90, -126, PT ;  /* 0xc2fc00005a00780b */ /* 0x000fe40003f8e000 */
[----:B------:R-:W-:Y:S01]  /*2130*/  @!P6 FMUL R82, R82, 0.5 ;  /* 0x3f0000005252e820 */ /* 0x000fe20000400000 */
[----:B------:R-:W-:Y:S01]  /*2140*/  HGMMA.64x96x16.F32 R24, R72, gdesc[UR4].tnspB, RZ, !UPT, gsb0 ;  /* 0x4160000448187df0 */ /* 0x000fe2000c0008ff */
[----:B------:R-:W-:Y:S01]  /*2150*/  @!P5 FMUL R80, R80, 0.5 ;  /* 0x3f0000005050d820 */ /* 0x000fe20000400000 */
[----:B------:R-:W-:Y:S01]  /*2160*/  FSETP.GEU.AND P3, PT, R92, -126, PT ;  /* 0xc2fc00005c00780b */ /* 0x000fe20003f6e000 */
[----:B------:R-:W-:Y:S02]  /*2170*/  UIADD3 UR6, UR15, 0x340, URZ ;  /* 0x000003400f067890 */ /* 0x000fe4000fffe03f */
[----:B------:R-:W1:Y:S01]  /*2180*/  MUFU.EX2 R82, R82 ;  /* 0x0000005200527308 */ /* 0x000e620000000800 */
[----:B------:R-:W-:Y:S01]  /*2190*/  @!P2 FMUL R83, R83, 0.5 ;  /* 0x3f0000005353a820 */ /* 0x000fe20000400000 */
[----:B------:R-:W-:Y:S01]  /*21a0*/  UMOV UR7, 0x80000020 ;  /* 0x8000002000077882 */ /* 0x000fe20000000000 */
[----:B------:R-:W-:-:S02]  /*21b0*/  @!P1 FMUL R84, R84, 0.5 ;  /* 0x3f00000054549820 */ /* 0x000fc40000400000 */
[----:B------:R-:W-:-:S03]  /*21c0*/  @!P4 FMUL R90, R90, 0.5 ;  /* 0x3f0000005a5ac820 */ /* 0x000fc60000400000 */
[----:B------:R-:W2:Y:S02]  /*21d0*/  MUFU.EX2 R91, R80 ;  /* 0x00000050005b7308 */ /* 0x000ea40000000800 */
[----:B------:R-:W-:-:S06]  /*21e0*/  @!P3 FMUL R92, R92, 0.5 ;  /* 0x3f0000005c5cb820 */ /* 0x000fcc0000400000 */
[----:B------:R-:W3:Y:S01]  /*21f0*/  MUFU.EX2 R83, R83 ;  /* 0x0000005300537308 */ /* 0x000ee20000000800 */
[----:B-1----:R-:W-:Y:S01]  /*2200*/  @!P6 FMUL R82, R82, R82 ;  /* 0x000000525252e220 */ /* 0x002fe20000400000 */
[----:B------:R-:W-:-:S06]  /*2210*/  FSETP.GEU.AND P6, PT, R94, -126, PT ;  /* 0xc2fc00005e00780b */ /* 0x000fcc0003fce000 */
[----:B------:R-:W1:Y:S01]  /*2220*/  MUFU.EX2 R84, R84 ;  /* 0x0000005400547308 */ /* 0x000e620000000800 */
[----:B--2---:R-:W-:Y:S01]  /*2230*/  @!P5 FMUL R91, R91, R91 ;  /* 0x0000005b5b5bd220 */ /* 0x004fe20000400000 */
[----:B------:R-:W-:-:S05]  /*2240*/  FSETP.GEU.AND P5, PT, R96, -126, PT ;  /* 0xc2fc00006000780b */ /* 0x000fca0003fae000 */
[----:B------:R-:W-:Y:S01]  /*2250*/  @!P6 FMUL R94, R94, 0.5 ;  /* 0x3f0000005e5ee820 */ /* 0x000fe20000400000 */
[----:B------:R-:W2:Y:S01]  /*2260*/  MUFU.EX2 R90, R90 ;  /* 0x0000005a005a7308 */ /* 0x000ea20000000800 */
[----:B---3--:R-:W-:Y:S01]  /*2270*/  @!P2 FMUL R83, R83, R83 ;  /* 0x000000535353a220 */ /* 0x008fe20000400000 */
[----:B------:R-:W-:-:S05]  /*2280*/  FSETP.GEU.AND P2, PT, R77, -126, PT ;  /* 0xc2fc00004d00780b */ /* 0x000fca0003f4e000 */
[----:B------:R-:W-:Y:S01]  /*2290*/  @!P5 FMUL R96, R96, 0.5 ;  /* 0x3f0000006060d820 */ /* 0x000fe20000400000 */
[----:B------:R-:W3:Y:S01]  /*22a0*/  MUFU.EX2 R93, R92 ;  /* 0x0000005c005d7308 */ /* 0x000ee20000000800 */
[----:B-1----:R-:W-:Y:S01]  /*22b0*/  @!P1 FMUL R84, R84, R84 ;  /* 0x0000005454549220 */ /* 0x002fe20000400000 */
[----:B------:R-:W-:-:S05]  /*22c0*/  FSETP.GEU.AND P1, PT, R79, -126, PT ;  /* 0xc2fc00004f00780b */ /* 0x000fca0003f2e000 */
[----:B------:R-:W-:Y:S01]  /*22d0*/  @!P2 FMUL R77, R77, 0.5 ;  /* 0x3f0000004d4da820 */ /* 0x000fe20000400000 */
        /* <DEDUP_REMOVED lines=18> */
[----:B------:R-:W-:-:S03]  /*2400*/  FSETP.GEU.AND P2, PT, R101, -126, PT ;  /* 0xc2fc00006500780b */ /* 0x000fc60003f4e000 */
[----:B------:R-:W-:Y:S02]  /*2410*/  FADD R10, R10, R77 ;  /* 0x0000004d0a0a7221 */ /* 0x000fe40000000000 */
[----:B------:R-:W-:Y:S01]  /*2420*/  @!P5 FMUL R98, R98, 0.5 ;  /* 0x3f0000006262d820 */ /* 0x000fe20000400000 */
[----:B------:R-:W3:Y:S01]  /*2430*/  MUFU.EX2 R76, R76 ;  /* 0x0000004c004c7308 */ /* 0x000ee20000000800 */
[----:B-1----:R-:W-:Y:S01]  /*2440*/  @!P1 FMUL R92, R92, R92 ;  /* 0x0000005c5c5c9220 */ /* 0x002fe20000400000 */
[----:B------:R-:W-:-:S03]  /*2450*/  FSETP.GEU.AND P1, PT, R20, -126, PT ;  /* 0xc2fc00001400780b */ /* 0x000fc60003f2e000 */
[----:B------:R-:W-:Y:S02]  /*2460*/  FADD R13, R13, R92 ;  /* 0x0000005c0d0d7221 */ /* 0x000fe40000000000 */
[----:B------:R-:W-:Y:S01]  /*2470*/  @!P2 FMUL R101, R101, 0.5 ;  /* 0x3f0000006565a820 */ /* 0x000fe20000400000 */
[----:B------:R-:W1:Y:S01]  /*2480*/  MUFU.EX2 R99, R98 ;  /* 0x0000006200637308 */ /* 0x000e620000000800 */
[----:B--2---:R-:W-:Y:S01]  /*2490*/  @!P3 FMUL R97, R97, R97 ;  /* 0x000000616161b220 */ /* 0x004fe20000400000 */
[----:B------:R-:W-:-:S03]  /*24a0*/  FSETP.GEU.AND P3, PT, R15, -126, PT ;  /* 0xc2fc00000f00780b */ /* 0x000fc60003f6e000 */
[----:B------:R-:W-:Y:S02]  /*24b0*/  FADD R12, R12, R97 ;  /* 0x000000610c0c7221 */ /* 0x000fe40000000000 */
[----:B------:R-:W-:Y:S01]  /*24c0*/  @!P1 FMUL R20, R20, 0.5 ;  /* 0x3f00000014149820 */ /* 0x000fe20000400000 */
[----:B------:R-:W2:Y:S01]  /*24d0*/  MUFU.EX2 R94, R100 ;  /* 0x00000064005e7308 */ /* 0x000ea20000000800 */
[----:B------:R-:W-:Y:S02]  /*24e0*/  WARPGROUP.DEPBAR.LE gsb0, 0x0 ;  /* 0x00008000000079c5 */ /* 0x000fe40000010000 */
[----:B------:R-:W-:Y:S01]  /*24f0*/  F2FP.F16.F32.PACK_AB R72, R91, R82 ;  /* 0x000000525b48723e */ /* 0x000fe200000000ff */
[----:B---3--:R-:W-:Y:S01]  /*2500*/  @!P6 FMUL R76, R76, R76 ;  /* 0x0000004c4c4ce220 */ /* 0x008fe20000400000 */
[----:B------:R-:W-:Y:S02]  /*2510*/  F2FP.F16.F32.PACK_AB R74, R84, R83 ;  /* 0x00000053544a723e */ /* 0x000fe400000000ff */
[----:B------:R-:W-:Y:S01]  /*2520*/  F2FP.F16.F32.PACK_AB R73, R93, R90 ;  /* 0x0000005a5d49723e */ /* 0x000fe200000000ff */
[----:B------:R-:W3:Y:S01]  /*2530*/  MUFU.EX2 R103, R101 ;  /* 0x0000006500677308 */ /* 0x000ee20000000800 */
[----:B------:R-:W-:Y:S01]  /*2540*/  F2FP.F16.F32.PACK_AB R75, R95, R80 ;  /* 0x000000505f4b723e */ /* 0x000fe200000000ff */
[----:B-1----:R-:W-:Y:S01]  /*2550*/  @!P5 FMUL R99, R99, R99 ;  /* 0x000000636363d220 */ /* 0x002fe20000400000 */
[----:B------:R-:W-:Y:S01]  /*2560*/  FSETP.GEU.AND P6, PT, R102, -126, PT ;  /* 0xc2fc00006600780b */ /* 0x000fe20003fce000 */
[----:B------:R-:W-:Y:S01]  /*2570*/  @!P3 FMUL R15, R15, 0.5 ;  /* 0x3f0000000f0fb820 */ /* 0x000fe20000400000 */
[----:B------:R-:W-:Y:S01]  /*2580*/  WARPGROUP.ARRIVE ;  /* 0x00000000000079c5 */ /* 0x000fe20000000000 */
[----:B------:R-:W-:Y:S01]  /*2590*/  FSETP.GEU.AND P5, PT, R23, -126, PT ;  /* 0xc2fc00001700780b */ /* 0x000fe20003fae000 */
[----:B------:R-:W-:Y:S01]  /*25a0*/  FADD R11, R11, R76 ;  /* 0x0000004c0b0b7221 */ /* 0x000fe20000000000 */
[----:B------:R-:W1:Y:S01]  /*25b0*/  MUFU.EX2 R20, R20 ;  /* 0x0000001400147308 */ /* 0x000e620000000800 */
[----:B--2---:R-:W-:Y:S01]  /*25c0*/  @!P4 FMUL R94, R94, R94 ;  /* 0x0000005e5e5ec220 */ /* 0x004fe20000400000 */
[----:B------:R-:W-:Y:S01]  /*25d0*/  FSETP.GEU.AND P4, PT, R85, -126, PT ;  /* 0xc2fc00005500780b */ /* 0x000fe20003f8e000 */
[----:B------:R-:W-:Y:S01]  /*25e0*/  HGMMA.64x96x16.F32 R24, R72, gdesc[UR4].tnspB, R24, gsb0 ;  /* 0x4160000448187df0 */ /* 0x000fe20008000818 */
[----:B------:R-:W-:Y:S01]  /*25f0*/  UIADD3 UR6, UR15, 0x380, URZ ;  /* 0x000003800f067890 */ /* 0x000fe2000fffe03f */
[----:B------:R-:W-:Y:S01]  /*2600*/  FADD R14, R14, R99 ;  /* 0x000000630e0e7221 */ /* 0x000fe20000000000 */
[----:B------:R-:W-:Y:S01]  /*2610*/  UMOV UR7, 0x80000020 ;  /* 0x8000002000077882 */ /* 0x000fe20000000000 */
[----:B------:R-:W-:Y:S01]  /*2620*/  FADD R21, R21, R94 ;  /* 0x0000005e15157221 */ /* 0x000fe20000000000 */
[----:B------:R-:W-:Y:S01]  /*2630*/  @!P6 FMUL R102, R102, 0.5 ;  /* 0x3f0000006666e820 */ /* 0x000fe20000400000 */
[----:B---3--:R-:W-:Y:S01]  /*2640*/  @!P2 FMUL R103, R103, R103 ;  /* 0x000000676767a220 */ /* 0x008fe20000400000 */
[----:B------:R-:W2:Y:S01]  /*2650*/  MUFU.EX2 R15, R15 ;  /* 0x0000000f000f7308 */ /* 0x000ea20000000800 */
[----:B------:R-:W-:Y:S01]  /*2660*/  FSETP.GEU.AND P2, PT, R86, -126, PT ;  /* 0xc2fc00005600780b */ /* 0x000fe20003f4e000 */
[----:B------:R-:W-:Y:S01]  /*2670*/  @!P5 FMUL R23, R23, 0.5 ;  /* 0x3f0000001717d820 */ /* 0x000fe20000400000 */
[----:B------:R-:W-:-:S02]  /*2680*/  FADD R22, R22, R103 ;  /* 0x0000006716167221 */ /* 0x000fc40000000000 */
[----:B------:R-:W-:Y:S01]  /*2690*/  @!P4 FMUL R85, R85, 0.5 ;  /* 0x3f0000005555c820 */ /* 0x000fe20000400000 */
[----:B-1----:R-:W-:Y:S02]  /*26a0*/  @!P1 FMUL R20, R20, R20 ;  /* 0x0000001414149220 */ /* 0x002fe40000400000 */
[----:B------:R-:W1:Y:S01]  /*26b0*/  MUFU.EX2 R96, R102 ;  /* 0x0000006600607308 */ /* 0x000e620000000800 */
[----:B------:R-:W-:Y:S01]  /*26c0*/  ISETP.GE.AND P1, PT, R81, 0x41, PT ;  /* 0x000000415100780c */ /* 0x000fe20003f26270 */
[----:B------:R-:W-:-:S04]  /*26d0*/  FADD R83, R83, R20 ;  /* 0x0000001453537221 */ /* 0x000fc80000000000 */
[----:B------:R-:W-:Y:S01]  /*26e0*/  @!P2 FMUL R86, R86, 0.5 ;  /* 0x3f0000005656a820 */ /* 0x000fe20000400000 */
[----:B------:R-:W-:Y:S01]  /*26f0*/  FADD R83, R12, R83 ;  /* 0x000000530c537221 */ /* 0x000fe20000000000 */
[----:B------:R-:W3:Y:S01]  /*2700*/  MUFU.EX2 R23, R23 ;  /* 0x0000001700177308 */ /* 0x000ee20000000800 */
[----:B--2---:R-:W-:Y:S01]  /*2710*/  @!P3 FMUL R15, R15, R15 ;  /* 0x0000000f0f0fb220 */ /* 0x004fe20000400000 */
[----:B------:R-:W-:-:S06]  /*2720*/  FSETP.GEU.AND P3, PT, R88, -126, PT ;  /* 0xc2fc00005800780b */ /* 0x000fcc0003f6e000 */
[----:B------:R-:W2:Y:S01]  /*2730*/  MUFU.EX2 R85, R85 ;  /* 0x0000005500557308 */ /* 0x000ea20000000800 */
[----:B-1----:R-:W-:Y:S01]  /*2740*/  @!P6 FMUL R96, R96, R96 ;  /* 0x000000606060e220 */ /* 0x002fe20000400000 */
[----:B------:R-:W-:-:S03]  /*2750*/  FSETP.GEU.AND P6, PT, R19, -126, PT ;  /* 0xc2fc00001300780b */ /* 0x000fc60003fce000 */
[----:B------:R-:W-:Y:S02]  /*2760*/  FADD R87, R87, R96 ;  /* 0x0000006057577221 */ /* 0x000fe40000000000 */
[----:B------:R-:W-:Y:S01]  /*2770*/  @!P3 FMUL R88, R88, 0.5 ;  /* 0x3f0000005858b820 */ /* 0x000fe20000400000 */
[----:B------:R-:W1:Y:S01]  /*2780*/  MUFU.EX2 R98, R86 ;  /* 0x0000005600627308 */ /* 0x000e620000000800 */
[----:B---3--:R-:W-:-:S04]  /*2790*/  @!P5 FMUL R23, R23, R23 ;  /* 0x000000171717d220 */ /* 0x008fc80000400000 */
[----:B------:R-:W-:Y:S02]  /*27a0*/  FADD R84, R84, R23 ;  /* 0x0000001754547221 */ /* 0x000fe40000000000 */
[----:B------:R-:W-:Y:S01]  /*27b0*/  @!P6 FMUL R19, R19, 0.5 ;  /* 0x3f0000001313e820 */ /* 0x000fe20000400000 */
[----:B------:R-:W3:Y:S01]  /*27c0*/  MUFU.EX2 R79, R88 ;  /* 0x00000058004f7308 */ /* 0x000ee20000000800 */
[----:B--2---:R-:W-:Y:S01]  /*27d0*/  @!P4 FMUL R85, R85, R85 ;  /* 0x000000555555c220 */ /* 0x004fe20000400000 */
[----:B------:R-:W-:-:S06]  /*27e0*/  FADD R84, R13, R84 ;  /* 0x000000540d547221 */ /* 0x000fcc0000000000 */
[----:B------:R2:W4:Y:S01]  /*27f0*/  MUFU.EX2 R78, R19 ;  /* 0x00000013004e7308 */ /* 0x0005220000000800 */
[----:B-1----:R-:W-:Y:S01]  /*2800*/  @!P2 FMUL R98, R98, R98 ;  /* 0x000000626262a220 */ /* 0x002fe20000400000 */
[----:B---3--:R-:W-:Y:S01]  /*2810*/  @!P3 FMUL R79, R79, R79 ;  /* 0x0000004f4f4fb220 */ /* 0x008fe20000400000 */
[----:B--2---:R-:W-:Y:S02]  /*2820*/  VIADD R19, R2, 0xf020 ;  /* 0x0000f02002137836 */ /* 0x004fe40000000000 */
[----:B----4-:R-:W-:Y:S01]  /*2830*/  @!P6 FMUL R78, R78, R78 ;  /* 0x0000004e4e4ee220 */ /* 0x010fe20000400000 */
[----:B------:R-:W-:-:S13]  /*2840*/  FSETP.GEU.AND P6, PT, R89, -126, PT ;  /* 0xc2fc00005900780b */ /* 0x000fda0003fce000 */
[----:B------:R-:W-:-:S04]  /*2850*/  @!P6 FMUL R89, R89, 0.5 ;  /* 0x3f0000005959e820 */ /* 0x000fc80000400000 */
[----:B------:R-:W1:Y:S02]  /*2860*/  MUFU.EX2 R100, R89 ;  /* 0x0000005900647308 */ /* 0x000e640000000800 */
[----:B-1----:R-:W-:Y:S01]  /*2870*/  @!P6 FMUL R100, R100, R100 ;  /* 0x000000646464e220 */ /* 0x002fe20000400000 */
[----:B------:R-:W-:Y:S02]  /*2880*/  WARPGROUP.DEPBAR.LE gsb0, 0x0 ;  /* 0x00008000000079c5 */ /* 0x000fe40000010000 */
[----:B------:R-:W-:Y:S02]  /*2890*/  F2FP.F16.F32.PACK_AB R72, R76, R77 ;  /* 0x0000004d4c48723e */ /* 0x000fe400000000ff */
[----:B------:R-:W-:Y:S02]  /*28a0*/  F2FP.F16.F32.PACK_AB R74, R92, R97 ;  /* 0x000000615c4a723e */ /* 0x000fe400000000ff */
[----:B------:R-:W-:Y:S02]  /*28b0*/  F2FP.F16.F32.PACK_AB R73, R94, R99 ;  /* 0x000000635e49723e */ /* 0x000fe400000000ff */
[----:B------:R-:W-:-:S04]  /*28c0*/  F2FP.F16.F32.PACK_AB R75, R96, R103 ;  /* 0x00000067604b723e */ /* 0x000fc800000000ff */
[----:B------:R-:W-:-:S06]  /*28d0*/  WARPGROUP.ARRIVE ;  /* 0x00000000000079c5 */ /* 0x000fcc0000000000 */
[----:B------:R-:W-:Y:S01]  /*28e0*/  HGMMA.64x96x16.F32 R24, R72, gdesc[UR4].tnspB, R24, gsb0 ;  /* 0x4160000448187df0 */ /* 0x000fe20008000818 */
[----:B------:R-:W-:Y:S01]  /*28f0*/  UIADD3 UR6, UR15, 0x3c0, URZ ;  /* 0x000003c00f067890 */ /* 0x000fe2000fffe03f */
[----:B------:R-:W-:Y:S01]  /*2900*/  UMOV UR7, 0x80000020 ;  /* 0x8000002000077882 */ /* 0x000fe20000000000 */
[----:B------:R-:W-:Y:S02]  /*2910*/  WARPGROUP.DEPBAR.LE gsb0, 0x0 ;  /* 0x00008000000079c5 */ /* 0x000fe40000010000 */
[----:B------:R-:W-:Y:S01]  /*2920*/  F2FP.F16.F32.PACK_AB R72, R78, R15 ;  /* 0x0000000f4e48723e */ /* 0x000fe200000000ff */
[----:B------:R-:W-:Y:S01]  /*2930*/  FADD R15, R82, R15 ;  /* 0x0000000f520f7221 */ /* 0x000fe20000000000 */
[----:B------:R-:W-:Y:S01]  /*2940*/  F2FP.F16.F32.PACK_AB R74, R23, R20 ;  /* 0x00000014174a723e */ /* 0x000fe200000000ff */
[----:B------:R-:W-:Y:S01]  /*2950*/  FADD R78, R91, R78 ;  /* 0x0000004e5b4e7221 */ /* 0x000fe20000000000 */
[----:B------:R-:W-:Y:S01]  /*2960*/  F2FP.F16.F32.PACK_AB R73, R98, R85 ;  /* 0x000000556249723e */ /* 0x000fe200000000ff */
[----:B------:R-:W-:Y:S01]  /*2970*/  FADD R85, R90, R85 ;  /* 0x000000555a557221 */ /* 0x000fe20000000000 */
[----:B------:R-:W-:Y:S01]  /*2980*/  F2FP.F16.F32.PACK_AB R75, R100, R79 ;  /* 0x0000004f644b723e */ /* 0x000fe200000000ff */
[----:B------:R-:W-:Y:S01]  /*2990*/  FADD R79, R80, R79 ;  /* 0x0000004f504f7221 */ /* 0x000fe20000000000 */
[----:B------:R-:W-:Y:S01]  /*29a0*/  FADD R98, R93, R98 ;  /* 0x000000625d627221 */ /* 0x000fe20000000000 */
[----:B------:R-:W-:Y:S01]  /*29b0*/  FADD R100, R95, R100 ;  /* 0x000000645f647221 */ /* 0x000fe20000000000 */
[----:B------:R-:W-:Y:S01]  /*29c0*/  WARPGROUP.ARRIVE ;  /* 0x00000000000079c5 */ /* 0x000fe20000000000 */
[----:B------:R-:W-:Y:S01]  /*29d0*/  FADD R10, R10, R15 ;  /* 0x0000000f0a0a7221 */ /* 0x000fe20000000000 */
[----:B------:R-:W-:Y:S01]  /*29e0*/  FADD R11, R11, R78 ;  /* 0x0000004e0b0b7221 */ /* 0x000fe20000000000 */
[----:B------:R-:W-:Y:S01]  /*29f0*/  FADD R14, R14, R85 ;  /* 0x000000550e0e7221 */ /* 0x000fe20000000000 */
[----:B------:R-:W-:Y:S01]  /*2a00*/  FADD R79, R22, R79 ;  /* 0x0000004f164f7221 */ /* 0x000fe20000000000 */
[----:B------:R-:W-:Y:S01]  /*2a10*/  FADD R21, R21, R98 ;  /* 0x0000006215157221 */ /* 0x000fe20000000000 */
[----:B------:R-:W-:Y:S01]  /*2a20*/  HGMMA.64x96x16.F32 R24, R72, gdesc[UR4].tnspB, R24, gsb0 ;  /* 0x4160000448187df0 */ /* 0x000fe20008000818 */
[----:B------:R-:W-:Y:S01]  /*2a30*/  FADD R100, R87, R100 ;  /* 0x0000006457647221 */ /* 0x000fe20000000000 */
[----:B------:R-:W-:Y:S01]  /*2a40*/  PRMT R20, RZ, 0x654, R19 ;  /* 0x00000654ff147816 */ /* 0x000fe20000000013 */
[----:B------:R-:W-:Y:S01]  /*2a50*/  FADD R10, R10, R83 ;  /* 0x000000530a0a7221 */ /* 0x000fe20000000000 */
[----:B------:R-:W-:Y:S01]  /*2a60*/  FADD R11, R11, R84 ;  /* 0x000000540b0b7221 */ /* 0x000fe20000000000 */
[----:B------:R-:W-:Y:S01]  /*2a70*/  FADD R14, R14, R79 ;  /* 0x0000004f0e0e7221 */ /* 0x000fe20000000000 */
[----:B------:R-:W-:-:S02]  /*2a80*/  FADD R21, R21, R100 ;  /* 0x0000006415157221 */ /* 0x000fc40000000000 */
[----:B------:R-:W-:Y:S02]  /*2a90*/  FADD R12, R10, R11 ;  /* 0x0000000b0a0c7221 */ /* 0x000fe40000000000 */
[----:B------:R-:W-:Y:S01]  /*2aa0*/  FADD R13, R14, R21 ;  /* 0x000000150e0d7221 */ /* 0x000fe20000000000 */
[----:B------:R-:W-:Y:S02]  /*2ab0*/  WARPGROUP.DEPBAR.LE gsb0, 0x0 ;  /* 0x00008000000079c5 */ /* 0x000fe40000010000 */
[----:B------:R1:W-:Y:S01]  /*2ac0*/  SYNCS.ARRIVE.TRANS64.RED.A1T0 RZ, [R20+URZ], RZ ;  /* 0x000000ff14ff79a7 */ /* 0x0003e2000810043f */
[----:B------:R-:W-:Y:S05]  /*2ad0*/  @!P1 BRA `(.L_x_24) ;  /* 0x0000002000609947 */ /* 0x000fea0003800000 */
[----:B------:R-:W-:Y:S01]  /*2ae0*/  LOP3.LUT R18, R18, 0x1f, RZ, 0xc0, !PT ;  /* 0x0000001f12127812 */ /* 0x000fe200078ec0ff */
[----:B------:R-:W-:Y:S01]  /*2af0*/  IMAD.MOV.U32 R14, RZ, RZ, 0x1 ;  /* 0x00000001ff0e7424 */ /* 0x000fe200078e00ff */
[----:B------:R-:W-:Y:S01]  /*2b00*/  MOV R21, R0 ;  /* 0x0000000000157202 */ /* 0x000fe20000000f00 */
[----:B------:R-:W-:Y:S01]  /*2b10*/  ULDC.64 UR30, c[0x0][0x198] ;  /* 0x00006600001e7ab9 */ /* 0x000fe20000000a00 */
[----:B------:R-:W-:Y:S01]  /*2b20*/  MOV R11, R9 ;  /* 0x00000009000b7202 */ /* 0x000fe20000000f00 */
[----:B------:R-:W-:Y:S01]  /*2b30*/  ULDC UR14, c[0x0][0x604] ;  /* 0x00018100000e7ab9 */ /* 0x000fe20000000800 */
[----:B------:R-:W-:-:S07]  /*2b40*/  MOV R15, 0x2 ;  /* 0x00000002000f7802 */ /* 0x000fce0000000f00 */
.L_x_37:
[----:B------:R-:W-:Y:S01]  /*2b50*/  LEA R9, R15, R2, 0x3 ;  /* 0x000000020f097211 */ /* 0x000fe200078e18ff */
[----:B------:R-:W-:Y:S05]  /*2b60*/  YIELD ;  /* 0x0000000000007946 */ /* 0x000fea0003800000 */
[----:B------:R-:W-:-:S04]  /*2b70*/  SHF.L.U32 R0, R3, 0x1f, RZ ;  /* 0x0000001f03007819 */ /* 0x000fc800000006ff */
[----:B------:R-:W2:Y:S02]  /*2b80*/  SYNCS.PHASECHK.TRANS64.TRYWAIT P1, [R9+URZ+0xf000], R0 ;  /* 0x00f00000090075a7 */ /* 0x000ea4000802017f */
[----:B--2---:R-:W-:Y:S05]  /*2b90*/  @!P1 BRA `(.L_x_25) ;  /* 0x00000038008c9947 */ /* 0x004fea0003800000 */
.L_x_69:
[----:B------:R-:W-:Y:S05]  /*2ba0*/  WARPSYNC.ALL ;  /* 0x0000000000007948 */ /* 0x000fea0003800000 */
[----:B------:R-:W-:Y:S01]  /*2bb0*/  IMAD.U32 R22, RZ, RZ, UR22 ;  /* 0x00000016ff167e24 */ /* 0x000fe2000f8e00ff */
[----:B------:R-:W-:Y:S01]  /*2bc0*/  MOV R23, 0x80000020 ;  /* 0x8000002000177802 */ /* 0x000fe20000000f00 */
[----:B------:R-:W-:Y:S01]  /*2bd0*/  WARPGROUP.ARRIVE ;  /* 0x00000000000079c5 */ /* 0x000fe20000000000 */
[----:B------:R-:W-:Y:S01]  /*2be0*/  IMAD.MOV.U32 R105, RZ, RZ, -0x7fffffe0 ;  /* 0x80000020ff697424 */ /* 0x000fe200078e00ff */
[----:B------:R-:W-:Y:S01]  /*2bf0*/  ISETP.NE.AND P1, PT, R8, RZ, PT ;  /* 0x000000ff0800720c */ /* 0x000fe20003f25270 */
[----:B------:R-:W-:Y:S01]  /*2c00*/  IMAD R22, R15, 0x300, R22 ;  /* 0x000003000f167824 */ /* 0x000fe200078e0216 */
[----:B------:R-:W-:-:S02]  /*2c10*/  R2UR UR59, R23 ;  /* 0x00000000173b72ca */ /* 0x000fc400000e0000 */
[----:B------:R-:W-:Y:S02]  /*2c20*/  R2UR UR55, R105 ;  /* 0x00000000693772ca */ /* 0x000fe400000e0000 */
[C---:B------:R-:W-:Y:S02]  /*2c30*/  R2UR UR58, R22.reuse ;  /* 0x00000000163a72ca */ /* 0x040fe400000e0000 */
[----:B------:R-:W-:Y:S02]  /*2c40*/  IADD3 R104, R22, 0x2, RZ ;  /* 0x0000000216687810 */ /* 0x000fe40007ffe0ff */
[----:B------:R-:W-:Y:S02]  /*2c50*/  MOV R105, 0x80000020 ;  /* 0x8000002000697802 */ /* 0x000fe40000000f00 */
[----:B------:R-:W-:Y:S02]  /*2c60*/  R2UR UR54, R104 ;  /* 0x00000000683672ca */ /* 0x000fe400000e0000 */
[----:B------:R-:W-:-:S02]  /*2c70*/  IADD3 R104, R22, 0x100, RZ ;  /* 0x0000010016687810 */ /* 0x000fc40007ffe0ff */
[----:B------:R-:W-:Y:S02]  /*2c80*/  R2UR UR51, R105 ;  /* 0x00000000693372ca */ /* 0x000fe400000e0000 */
[----:B------:R-:W-:Y:S01]  /*2c90*/  R2UR UR50, R104 ;  /* 0x00000000683272ca */ /* 0x000fe200000e0000 */
[----:B------:R-:W-:Y:S01]  /*2ca0*/  HGMMA.64x64x16.F32 R72, gdesc[UR56], RZ, !UPT, gsb0 ;  /* 0x00e00000384879f0 */ /* 0x000fe2000c0008ff */
[----:B------:R-:W-:Y:S01]  /*2cb0*/  VIADD R104, R22, 0x102 ;  /* 0x0000010216687836 */ /* 0x000fe20000000000 */
[----:B------:R-:W-:Y:S02]  /*2cc0*/  MOV R105, 0x80000020 ;  /* 0x8000002000697802 */ /* 0x000fe40000000f00 */
[----:B------:R-:W-:Y:S02]  /*2cd0*/  MOV R23, 0x80000020 ;  /* 0x8000002000177802 */ /* 0x000fe40000000f00 */
[----:B------:R-:W-:Y:S02]  /*2ce0*/  R2UR UR46, R104 ;  /* 0x00000000682e72ca */ /* 0x000fe400000e0000 */
[----:B------:R-:W-:Y:S01]  /*2cf0*/  R2UR UR47, R105 ;  /* 0x00000000692f72ca */ /* 0x000fe200000e0000 */
[----:B------:R-:W-:Y:S01]  /*2d00*/  IMAD.MOV.U32 R105, RZ, RZ, -0x7fffffe0 ;  /* 0x80000020ff697424 */ /* 0x000fe200078e00ff */
[----:B------:R-:W-:-:S02]  /*2d10*/  IADD3 R104, R22, 0x200, RZ ;  /* 0x0000020016687810 */ /* 0x000fc40007ffe0ff */
[----:B------:R-:W-:Y:S02]  /*2d20*/  IADD3 R22, R22, 0x202, RZ ;  /* 0x0000020216167810 */ /* 0x000fe40007ffe0ff */
[----:B------:R-:W-:Y:S02]  /*2d30*/  R2UR UR6, R104 ;  /* 0x00000000680672ca */ /* 0x000fe400000e0000 */
[----:B------:R-:W-:Y:S02]  /*2d40*/  R2UR UR7, R105 ;  /* 0x00000000690772ca */ /* 0x000fe400000e0000 */
[----:B------:R-:W-:Y:S02]  /*2d50*/  R2UR UR42, R22 ;  /* 0x00000000162a72ca */ /* 0x000fe400000e0000 */
[----:B------:R-:W-:Y:S01]  /*2d60*/  R2UR UR43, R23 ;  /* 0x00000000172b72ca */ /* 0x000fe200000e0000 */
        /* <DEDUP_REMOVED lines=16> */
[----:B------:R-:W-:Y:S05]  /*2e70*/  @P1 BRA `(.L_x_26) ;  /* 0x0000000000bc1947 */ /* 0x000fea0003800000 */
[----:B------:R-:W-:-:S13]  /*2e80*/  ISETP.LT.OR P2, PT, R4, 0x1, !P0 ;  /* 0x000000010400780c */ /* 0x000fda0004741670 */
[----:B------:R-:W-:Y:S05]  /*2e90*/  @P2 BRA `(.L_x_27) ;  /* 0x0000000000b02947 */ /* 0x000fea0003800000 */
[----:B--2---:R-:W-:Y:S01]  /*2ea0*/  IMAD R0, R5, 0x8, R2 ;  /* 0x0000000805007824 */ /* 0x004fe200078e0202 */
[----:B------:R-:W-:Y:S02]  /*2eb0*/  SHF.L.U32 R9, R6, 0x1f, RZ ;  /* 0x0000001f06097819 */ /* 0x000fe400000006ff */
[----:B------:R-:W-:Y:S02]  /*2ec0*/  ISETP.NE.AND P3, PT, R16, RZ, PT ;  /* 0x000000ff1000720c */ /* 0x000fe40003f65270 */
[----:B------:R-:W2:Y:S02]  /*2ed0*/  SYNCS.PHASECHK.TRANS64.TRYWAIT P2, [R0+URZ+0xf020], R9 ;  /* 0x00f02009000075a7 */ /* 0x000ea4000804017f */
[----:B--2---:R-:W-:Y:S09]  /*2ee0*/  @!P2 BRA `(.L_x_28) ;  /* 0x0000003400cca947 */ /* 0x004ff20003800000 */
.L_x_70:
[----:B------:R-:W-:Y:S05]  /*2ef0*/  @P3 BRA `(.L_x_29) ;  /* 0x0000000000143947 */ /* 0x000fea0003800000 */
[----:B------:R-:W-:Y:S02]  /*2f00*/  ISETP.NE.AND P2, PT, R18, RZ, PT ;  /* 0x000000ff1200720c */ /* 0x000fe40003f45270 */
[----:B--2---:R-:W-:-:S04]  /*2f10*/  MOV R9, 0x3000 ;  /* 0x0000300000097802 */ /* 0x004fc80000000f00 */
[----:B------:R3:W-:Y:S07]  /*2f20*/  SYNCS.ARRIVE.TRANS64 RZ, [R0+URZ+0xf000], R9 ;  /* 0x00f0000900ff79a7 */ /* 0x0007ee000800003f */
[----:B------:R-:W-:Y:S05]  /*2f30*/  @!P2 BRA `(.L_x_29) ;  /* 0x000000000004a947 */ /* 0x000fea0003800000 */
[----:B------:R-:W-:Y:S01]  /*2f40*/  BPT.TRAP 0x1 ;  /* 0x000000040000795c */ /* 0x000fe20000300000 */
.L_x_29:
[----:B--23--:R-:W-:Y:S01]  /*2f50*/  IMAD R9, R5, 0x3000, R2 ;  /* 0x0000300005097824 */ /* 0x00cfe200078e0202 */
[----:B------:R-:W-:Y:S01]  /*2f60*/  R2UR UR35, R7 ;  /* 0x00000000072372ca */ /* 0x000fe200000e0000 */
[----:B------:R-:W-:Y:S01]  /*2f70*/  UIADD3 UR6, UP0, UR30, 0x1f0, URZ ;  /* 0x000001f01e067890 */ /* 0x000fe2000ff1e03f */
[----:B------:R-:W-:Y:S01]  /*2f80*/  R2UR UR33, R0 ;  /* 0x00000000002172ca */ /* 0x000fe200000e0000 */
[----:B------:R-:W-:Y:S01]  /*2f90*/  UMOV UR24, 0x0 ;  /* 0x0000000000187882 */ /* 0x000fe20000000000 */
[----:B------:R-:W-:Y:S01]  /*2fa0*/  R2UR UR8, R9 ;  /* 0x00000000090872ca */ /* 0x000fe200000e0000 */
[----:B------:R-:W-:Y:S01]  /*2fb0*/  UIADD3.X UR7, URZ, UR31, URZ, UP0, !UPT ;  /* 0x0000001f3f077290 */ /* 0x000fe200087fe43f */
[----:B------:R-:W-:Y:S01]  /*2fc0*/  IADD3 R5, R5, 0x1, RZ ;  /* 0x0000000105057810 */ /* 0x000fe20007ffe0ff */
[----:B------:R-:W-:Y:S01]  /*2fd0*/  UMOV UR25, 0x10000000 ;  /* 0x1000000000197882 */ /* 0x000fe20000000000 */
[----:B------:R-:W-:Y:S01]  /*2fe0*/  UMOV UR34, URZ ;  /* 0x0000003f00227c82 */ /* 0x000fe20008000000 */
[----:B------:R-:W-:Y:S01]  /*2ff0*/  UMOV UR18, 0x20 ;  /* 0x0000002000127882 */ /* 0x000fe20000000000 */
[----:B------:R-:W-:Y:S01]  /*3000*/  UMOV UR20, UR36 ;  /* 0x0000002400147c82 */ /* 0x000fe20008000000 */
[----:B------:R-:W-:Y:S01]  /*3010*/  UMOV UR21, UR37 ;  /* 0x0000002500157c82 */ /* 0x000fe20008000000 */
[----:B------:R-:W-:Y:S01]  /*3020*/  UMOV UR10, 0x40 ;  /* 0x00000040000a7882 */ /* 0x000fe20000000000 */
[----:B------:R-:W-:Y:S01]  /*3030*/  USHF.L.U32 UR35, UR35, 0x6, URZ ;  /* 0x0000000623237899 */ /* 0x000fe2000800063f */
[----:B------:R-:W-:Y:S01]  /*3040*/  ISETP.NE.AND P2, PT, R5, 0x4, PT ;  /* 0x000000040500780c */ /* 0x000fe20003f45270 */
[----:B------:R-:W-:-:S02]  /*3050*/  UIADD3 UR33, UR33, 0xf000, URZ ;  /* 0x0000f00021217890 */ /* 0x000fc4000fffe03f */
[----:B------:R-:W-:Y:S01]  /*3060*/  UIADD3 UR32, UR8, 0x3000, URZ ;  /* 0x0000300008207890 */ /* 0x000fe2000fffe03f */
[----:B------:R-:W-:Y:S01]  /*3070*/  SEL R9, RZ, 0x1, P2 ;  /* 0x00000001ff097807 */ /* 0x000fe20001000000 */
        /* <DEDUP_REMOVED lines=8> */
[----:B------:R-:W-:Y:S01]  /*3100*/  UMOV UR9, UR33 ;  /* 0x0000002100097c82 */ /* 0x000fe20008000000 */
[----:B------:R-:W-:Y:S01]  /*3110*/  UMOV UR11, UR35 ;  /* 0x00000023000b7c82 */ /* 0x000fe20008000000 */
[----:B------:R3:W-:Y:S01]  /*3120*/  UTMALDG.4D [UR32], [UR6], desc[UR24] ;  /* 0x00001820060075b4 */ /* 0x0007e20008019000 */
[----:B------:R3:W-:Y:S01]  /*3130*/  UTMALDG.4D [UR16], [UR6], desc[UR24] ;  /* 0x00001810060075b4 */ /* 0x0007e20008019000 */
[----:B------:R3:W-:Y:S02]  /*3140*/  UTMALDG.4D [UR8], [UR6], desc[UR24] ;  /* 0x00001808060075b4 */ /* 0x0007e40008019000 */
[----:B---3--:R-:W-:Y:S01]  /*3150*/  NOP ;  /* 0x0000000000007918 */ /* 0x008fe20000000000 */
.L_x_27:
[----:B------:R-:W-:-:S07]  /*3160*/  VIADD R4, R4, 0xffffffff ;  /* 0xffffffff04047836 */ /* 0x000fce0000000000 */
.L_x_26:
[----:B------:R-:W-:Y:S01]  /*3170*/  IADD3 R15, R15, 0x1, RZ ;  /* 0x000000010f0f7810 */ /* 0x000fe20007ffe0ff */
[----:B------:R-:W-:Y:S05]  /*3180*/  WARPSYNC.ALL ;  /* 0x0000000000007948 */ /* 0x000fea0003800000 */
[----:B------:R-:W-:-:S04]  /*3190*/  ISETP.NE.AND P2, PT, R15, 0x4, PT ;  /* 0x000000040f00780c */ /* 0x000fc80003f45270 */
[----:B--2---:R-:W-:Y:S02]  /*31a0*/  SEL R0, RZ, 0x1, P2 ;  /* 0x00000001ff007807 */ /* 0x004fe40001000000 */
[----:B------:R-:W-:Y:S02]  /*31b0*/  SEL R15, R15, RZ, P2 ;  /* 0x000000ff0f0f7207 */ /* 0x000fe40001000000 */
[----:B------:R-:W-:Y:S02]  /*31c0*/  LOP3.LUT R3, R3, R0, RZ, 0x3c, !PT ;  /* 0x0000000003037212 */ /* 0x000fe400078e3cff */
[----:B------:R-:W-:Y:S01]  /*31d0*/  FMNMX R0, R72, R21, !PT ;  /* 0x0000001548007209 */ /* 0x000fe20007800000 */
[----:B------:R-:W-:Y:S01]  /*31e0*/  IMAD R108, R15, 0x8, R2 ;  /* 0x000000080f6c7824 */ /* 0x000fe200078e0202 */
[----:B------:R-:W-:Y:S01]  /*31f0*/  FMNMX R10, R74, R11, !PT ;  /* 0x0000000b4a0a7209 */ /* 0x000fe20007800000 */
[----:B------:R-:W-:Y:S01]  /*3200*/  BSSY B0, `(.L_x_30) ;  /* 0x0000042000007945 */ /* 0x000fe20003800000 */
        /* <DEDUP_REMOVED lines=27> */
[----:B-1----:R-:W-:Y:S02]  /*33c0*/  FMNMX R20, R102, R23, !PT ;  /* 0x0000001766147209 */ /* 0x002fe40007800000 */
[----:B------:R-:W-:Y:S02]  /*33d0*/  FMNMX R10, R101, R0, !PT ;  /* 0x00000000650a7209 */ /* 0x000fe40007800000 */
[----:B------:R-:W-:Y:S02]  /*33e0*/  FMNMX R20, R103, R20, !PT ;  /* 0x0000001467147209 */ /* 0x000fe40007800000 */
[----:B------:R-:W-:Y:S01]  /*33f0*/  SHF.L.U32 R105, R3, 0x1f, RZ ;  /* 0x0000001f03697819 */ /* 0x000fe200000006ff */
[----:B------:R-:W1:Y:S04]  /*3400*/  SHFL.BFLY PT, R9, R10, 0x1, 0x1f ;  /* 0x0c201f000a097f89 */ /* 0x000e6800000e0000 */
[----:B------:R-:W2:Y:S01]  /*3410*/  SHFL.BFLY PT, R23, R20, 0x1, 0x1f ;  /* 0x0c201f0014177f89 */ /* 0x000ea200000e0000 */
[----:B-1----:R-:W-:-:S02]  /*3420*/  FMNMX R22, R10, R9, !PT ;  /* 0x000000090a167209 */ /* 0x002fc40007800000 */
[----:B--2---:R-:W-:-:S03]  /*3430*/  FMNMX R23, R20, R23, !PT ;  /* 0x0000001714177209 */ /* 0x004fc60007800000 */
[----:B------:R-:W1:Y:S04]  /*3440*/  SHFL.BFLY PT, R9, R22, 0x2, 0x1f ;  /* 0x0c401f0016097f89 */ /* 0x000e6800000e0000 */
[----:B------:R-:W2:Y:S01]  /*3450*/  SHFL.BFLY PT, R104, R23, 0x2, 0x1f ;  /* 0x0c401f0017687f89 */ /* 0x000ea200000e0000 */
[----:B-1----:R-:W-:Y:S02]  /*3460*/  FMNMX R0, R22, R9, !PT ;  /* 0x0000000916007209 */ /* 0x002fe40007800000 */
[----:B--2---:R-:W-:Y:S02]  /*3470*/  FMNMX R9, R23, R104, !PT ;  /* 0x0000006817097209 */ /* 0x004fe40007800000 */
[----:B------:R-:W-:Y:S02]  /*3480*/  LEA R104, R14, R19, 0x3 ;  /* 0x000000130e687211 */ /* 0x000fe400078e18ff */
[----:B------:R-:W-:-:S02]  /*3490*/  FSETP.NEU.AND P2, PT, R0, -INF , PT ;  /* 0xff8000000000780b */ /* 0x000fc40003f4d000 */
[C---:B------:R-:W-:Y:S02]  /*34a0*/  FSETP.NEU.AND P3, PT, R9.reuse, -INF , PT ;  /* 0xff8000000900780b */ /* 0x040fe40003f6d000 */
[----:B------:R-:W-:Y:S02]  /*34b0*/  PRMT R104, RZ, 0x654, R104 ;  /* 0x00000654ff687816 */ /* 0x000fe40000000068 */
[----:B------:R-:W-:Y:S02]  /*34c0*/  FSEL R106, R0, RZ, P2 ;  /* 0x000000ff006a7208 */ /* 0x000fe40001000000 */
[----:B------:R-:W-:Y:S01]  /*34d0*/  FSEL R20, R9, RZ, P3 ;  /* 0x000000ff09147208 */ /* 0x000fe20001800000 */
[----:B------:R1:W-:Y:S02]  /*34e0*/  SYNCS.ARRIVE.TRANS64.RED.A1T0 RZ, [R104+URZ], RZ ;  /* 0x000000ff68ff79a7 */ /* 0x0003e4000810043f */
[----:B------:R-:W-:Y:S02]  /*34f0*/  FADD R10, -R106, R21 ;  /* 0x000000156a0a7221 */ /* 0x000fe40000000100 */
[----:B------:R-:W-:-:S02]  /*3500*/  FADD R11, -R20, R11 ;  /* 0x0000000b140b7221 */ /* 0x000fc40000000100 */
[----:B------:R-:W-:Y:S01]  /*3510*/  FMUL R10, R10, UR14 ;  /* 0x0000000e0a0a7c20 */ /* 0x000fe20008400000 */
[----:B------:R-:W2:Y:S01]  /*3520*/  SYNCS.PHASECHK.TRANS64.TRYWAIT P4, [R108+URZ+0xf000], R105 ;  /* 0x00f000696c0075a7 */ /* 0x000ea2000808017f */
[----:B------:R-:W-:Y:S01]  /*3530*/  FMUL R11, R11, UR14 ;  /* 0x0000000e0b0b7c20 */ /* 0x000fe20008400000 */
[----:B-1----:R-:W-:Y:S02]  /*3540*/  FMUL R104, R20, UR14 ;  /* 0x0000000e14687c20 */ /* 0x002fe40008400000 */
[----:B------:R-:W-:Y:S02]  /*3550*/  FSETP.GEU.AND P5, PT, R10, -126, PT ;  /* 0xc2fc00000a00780b */ /* 0x000fe40003fae000 */
[----:B------:R-:W-:Y:S01]  /*3560*/  FSETP.GEU.AND P6, PT, R11, -126, PT ;  /* 0xc2fc00000b00780b */ /* 0x000fe20003fce000 */
[--C-:B------:R-:W-:Y:S01]  /*3570*/  FFMA R23, R74, UR14, -R104.reuse ;  /* 0x0000000e4a177c23 */ /* 0x100fe20008000868 */
[--C-:B------:R-:W-:Y:S01]  /*3580*/  FFMA R22, R75, UR14, -R104.reuse ;  /* 0x0000000e4b167c23 */ /* 0x100fe20008000868 */
[----:B------:R-:W-:-:S03]  /*3590*/  FFMA R78, R78, UR14, -R104 ;  /* 0x0000000e4e4e7c23 */ /* 0x000fc60008000868 */
[----:B------:R-:W-:Y:S02]  /*35a0*/  FSETP.GEU.AND P2, PT, R23, -126, PT ;  /* 0xc2fc00001700780b */ /* 0x000fe40003f4e000 */
[----:B------:R-:W-:-:S03]  /*35b0*/  FSETP.GEU.AND P3, PT, R22, -126, PT ;  /* 0xc2fc00001600780b */ /* 0x000fc60003f6e000 */
[----:B------:R-:W-:Y:S02]  /*35c0*/  @!P5 FMUL R10, R10, 0.5 ;  /* 0x3f0000000a0ad820 */ /* 0x000fe40000400000 */
[----:B------:R-:W-:Y:S02]  /*35d0*/  @!P6 FMUL R11, R11, 0.5 ;  /* 0x3f0000000b0be820 */ /* 0x000fe40000400000 */
[----:B------:R1:W3:Y:S04]  /*35e0*/  MUFU.EX2 R21, R10 ;  /* 0x0000000a00157308 */ /* 0x0002e80000000800 */
[----:B------:R-:W-:-:S04]  /*35f0*/  @!P2 FMUL R23, R23, 0.5 ;  /* 0x3f0000001717a820 */ /* 0x000fc80000400000 */
[----:B------:R1:W4:Y:S02]  /*3600*/  MUFU.EX2 R20, R11 ;  /* 0x0000000b00147308 */ /* 0x0003240000000800 */
[----:B-123--:R-:W-:Y:S05]  /*3610*/  @!P4 BRA `(.L_x_31) ;  /* 0x000000300014c947 */ /* 0x00efea0003800000 */
.L_x_71:
[----:B------:R-:W-:Y:S05]  /*3620*/  BSYNC B0 ;  /* 0x0000000000007941 */ /* 0x000fea0003800000 */
.L_x_30:
[----:B------:R-:W-:Y:S01]  /*3630*/  FSETP.GEU.AND P4, PT, R78, -126, PT ;  /* 0xc2fc00004e00780b */ /* 0x000fe20003f8e000 */
[----:B------:R-:W-:Y:S01]  /*3640*/  @!P3 FMUL R22, R22, 0.5 ;  /* 0x3f0000001616b820 */ /* 0x000fe20000400000 */
[----:B------:R-:W2:Y:S01]  /*3650*/  MUFU.EX2 R23, R23 ;  /* 0x0000001700177308 */ /* 0x000ea20000000800 */
[----:B------:R-:W-:Y:S01]  /*3660*/  FMUL R107, R106, UR14 ;  /* 0x0000000e6a6b7c20 */ /* 0x000fe20008400000 */
[----:B------:R-:W-:Y:S01]  /*3670*/  FFMA R79, R79, UR14, -R104 ;  /* 0x0000000e4f4f7c23 */ /* 0x000fe20008000868 */
[----:B------:R-:W-:Y:S01]  /*3680*/  @!P5 FMUL R21, R21, R21 ;  /* 0x000000151515d220 */ /* 0x000fe20000400000 */
[----:B----4-:R-:W-:Y:S01]  /*3690*/  @!P6 FMUL R20, R20, R20 ;  /* 0x000000141414e220 */ /* 0x010fe20000400000 */
[--C-:B-1----:R-:W-:Y:S01]  /*36a0*/  FFMA R105, R76, UR14, -R107.reuse ;  /* 0x0000000e4c697c23 */ /* 0x102fe2000800086b */
[--C-:B------:R-:W-:Y:S01]  /*36b0*/  FFMA R106, R77, UR14, -R107.reuse ;  /* 0x0000000e4d6a7c23 */ /* 0x100fe2000800086b */
[--C-:B------:R-:W-:Y:S01]  /*36c0*/  FFMA R72, R72, UR14, -R107.reuse ;  /* 0x0000000e48487c23 */ /* 0x100fe2000800086b */
[----:B------:R-:W1:Y:S01]  /*36d0*/  MUFU.EX2 R22, R22 ;  /* 0x0000001600167308 */ /* 0x000e620000000800 */
[--C-:B------:R-:W-:Y:S01]  /*36e0*/  FFMA R73, R73, UR14, -R107.reuse ;  /* 0x0000000e49497c23 */ /* 0x100fe2000800086b */
[----:B------:R-:W-:Y:S01]  /*36f0*/  FSETP.GEU.AND P5, PT, R79, -126, PT ;  /* 0xc2fc00004f00780b */ /* 0x000fe20003fae000 */
[----:B------:R-:W-:Y:S01]  /*3700*/  @!P4 FMUL R78, R78, 0.5 ;  /* 0x3f0000004e4ec820 */ /* 0x000fe20000400000 */
[----:B------:R-:W-:Y:S01]  /*3710*/  FSETP.GEU.AND P6, PT, R72, -126, PT ;  /* 0xc2fc00004800780b */ /* 0x000fe20003fce000 */
[----:B------:R-:W-:Y:S05]  /*3720*/  WARPSYNC.ALL ;  /* 0x0000000000007948 */ /* 0x000fea0003800000 */
[----:B------:R-:W3:Y:S01]  /*3730*/  MUFU.EX2 R78, R78 ;  /* 0x0000004e004e7308 */ /* 0x000ee20000000800 */
[----:B--2---:R-:W-:Y:S01]  /*3740*/  @!P2 FMUL R23, R23, R23 ;  /* 0x000000171717a220 */ /* 0x004fe20000400000 */
[----:B------:R-:W-:Y:S01]  /*3750*/  FSETP.GEU.AND P2, PT, R73, -126, PT ;  /* 0xc2fc00004900780b */ /* 0x000fe20003f4e000 */
[-C--:B------:R-:W-:Y:S01]  /*3760*/  FMUL R24, R24, R21.reuse ;  /* 0x0000001518187220 */ /* 0x080fe20000400000 */
[----:B------:R-:W-:Y:S01]  /*3770*/  MOV R10, UR15 ;  /* 0x0000000f000a7c02 */ /* 0x000fe20008000f00 */
[----:B------:R-:W-:Y:S01]  /*3780*/  @!P5 FMUL R79, R79, 0.5 ;  /* 0x3f0000004f4fd820 */ /* 0x000fe20000400000 */
[----:B------:R-:W-:Y:S01]  /*3790*/  MOV R11, 0x80000020 ;  /* 0x80000020000b7802 */ /* 0x000fe20000000f00 */
[----:B-1----:R-:W-:Y:S01]  /*37a0*/  @!P3 FMUL R22, R22, R22 ;  /* 0x000000161616b220 */ /* 0x002fe20000400000 */
[----:B------:R-:W-:Y:S01]  /*37b0*/  FSETP.GEU.AND P3, PT, R105, -126, PT ;  /* 0xc2fc00006900780b */ /* 0x000fe20003f6e000 */
[----:B------:R-:W-:Y:S01]  /*37c0*/  @!P6 FMUL R72, R72, 0.5 ;  /* 0x3f0000004848e820 */ /* 0x000fe20000400000 */
[----:B------:R-:W-:Y:S01]  /*37d0*/  IMAD R10, R15, 0x300, R10 ;  /* 0x000003000f0a7824 */ /* 0x000fe200078e020a */
[----:B------:R-:W1:Y:S01]  /*37e0*/  MUFU.EX2 R79, R79 ;  /* 0x0000004f004f7308 */ /* 0x000e620000000800 */
[----:B------:R-:W-:Y:S01]  /*37f0*/  R2UR UR7, R11 ;  /* 0x000000000b0772ca */ /* 0x000fe200000e0000 */
[-C--:B------:R-:W-:Y:S01]  /*3800*/  FMUL R25, R25, R21.reuse ;  /* 0x0000001519197220 */ /* 0x080fe20000400000 */
[-C--:B------:R-:W-:Y:S01]  /*3810*/  FMUL R28, R28, R21.reuse ;  /* 0x000000151c1c7220 */ /* 0x080fe20000400000 */
[----:B------:R-:W-:Y:S01]  /*3820*/  @!P2 FMUL R73, R73, 0.5 ;  /* 0x3f0000004949a820 */ /* 0x000fe20000400000 */
[----:B------:R-:W-:Y:S01]  /*3830*/  R2UR UR6, R10 ;  /* 0x000000000a0672ca */ /* 0x000fe200000e0000 */
[----:B---3--:R-:W-:Y:S01]  /*3840*/  @!P4 FMUL R78, R78, R78 ;  /* 0x0000004e4e4ec220 */ /* 0x008fe20000400000 */
[----:B------:R-:W-:Y:S01]  /*3850*/  FSETP.GEU.AND P4, PT, R106, -126, PT ;  /* 0xc2fc00006a00780b */ /* 0x000fe20003f8e000 */
[----:B------:R-:W2:Y:S01]  /*3860*/  MUFU.EX2 R76, R72 ;  /* 0x00000048004c7308 */ /* 0x000ea20000000800 */
[-C--:B------:R-:W-:Y:S01]  /*3870*/  FMUL R29, R29, R21.reuse ;  /* 0x000000151d1d7220 */ /* 0x080fe20000400000 */
[----:B------:R-:W-:Y:S01]  /*3880*/  @!P3 FMUL R105, R105, 0.5 ;  /* 0x3f0000006969b820 */ /* 0x000fe20000400000 */
[-C--:B------:R-:W-:Y:S01]  /*3890*/  FMUL R32, R32, R21.reuse ;  /* 0x0000001520207220 */ /* 0x080fe20000400000 */
[-C--:B------:R-:W-:Y:S01]  /*38a0*/  FMUL R33, R33, R21.reuse ;  /* 0x0000001521217220 */ /* 0x080fe20000400000 */
[-C--:B------:R-:W-:Y:S01]  /*38b0*/  FMUL R36, R36, R21.reuse ;  /* 0x0000001524247220 */ /* 0x080fe20000400000 */
[-C--:B------:R-:W-:Y:S01]  /*38c0*/  FMUL R37, R37, R21.reuse ;  /* 0x0000001525257220 */ /* 0x080fe20000400000 */
[----:B------:R-:W-:Y:S01]  /*38d0*/  FMUL R40, R40, R21 ;  /* 0x0000001528287220 */ /* 0x000fe20000400000 */
[----:B------:R-:W3:Y:S01]  /*38e0*/  MUFU.EX2 R77, R73 ;  /* 0x00000049004d7308 */ /* 0x000ee20000000800 */
[----:B-1----:R-:W-:Y:S01]  /*38f0*/  @!P5 FMUL R79, R79, R79 ;  /* 0x0000004f4f4fd220 */ /* 0x002fe20000400000 */
[-C--:B------:R-:W-:Y:S01]  /*3900*/  FMUL R41, R41, R21.reuse ;  /* 0x0000001529297220 */ /* 0x080fe20000400000 */
[-C--:B------:R-:W-:Y:S01]  /*3910*/  FMUL R44, R44, R21.reuse ;  /* 0x000000152c2c7220 */ /* 0x080fe20000400000 */
[----:B------:R-:W-:Y:S01]  /*3920*/  @!P4 FMUL R106, R106, 0.5 ;  /* 0x3f0000006a6ac820 */ /* 0x000fe20000400000 */
[-C--:B------:R-:W-:Y:S01]  /*3930*/  FMUL R45, R45, R21.reuse ;  /* 0x000000152d2d7220 */ /* 0x080fe20000400000 */
[-C--:B------:R-:W-:Y:S01]  /*3940*/  FMUL R48, R48, R21.reuse ;  /* 0x0000001530307220 */ /* 0x080fe20000400000 */
[-C--:B------:R-:W-:Y:S01]  /*3950*/  FMUL R49, R49, R21.reuse ;  /* 0x0000001531317220 */ /* 0x080fe20000400000 */
[----:B------:R-:W1:Y:S01]  /*3960*/  MUFU.EX2 R105, R105 ;  /* 0x0000006900697308 */ /* 0x000e620000000800 */
[----:B--2---:R-:W-:Y:S01]  /*3970*/  @!P6 FMUL R76, R76, R76 ;  /* 0x0000004c4c4ce220 */ /* 0x004fe20000400000 */
[-C--:B------:R-:W-:Y:S01]  /*3980*/  FMUL R52, R52, R21.reuse ;  /* 0x0000001534347220 */ /* 0x080fe20000400000 */
[-C--:B------:R-:W-:Y:S01]  /*3990*/  FMUL R53, R53, R21.reuse ;  /* 0x0000001535357220 */ /* 0x080fe20000400000 */
[-C--:B------:R-:W-:Y:S01]  /*39a0*/  FMUL R56, R56, R21.reuse ;  /* 0x0000001538387220 */ /* 0x080fe20000400000 */
[-C--:B------:R-:W-:Y:S01]  /*39b0*/  FMUL R57, R57, R21.reuse ;  /* 0x0000001539397220 */ /* 0x080fe20000400000 */
[-C--:B------:R-:W-:Y:S01]  /*39c0*/  FMUL R60, R60, R21.reuse ;  /* 0x000000153c3c7220 */ /* 0x080fe20000400000 */
[----:B------:R-:W-:Y:S01]  /*39d0*/  FMUL R61, R61, R21 ;  /* 0x000000153d3d7220 */ /* 0x000fe20000400000 */
[----:B------:R-:W2:Y:S01]  /*39e0*/  MUFU.EX2 R106, R106 ;  /* 0x0000006a006a7308 */ /* 0x000ea20000000800 */
[----:B---3--:R-:W-:Y:S01]  /*39f0*/  @!P2 FMUL R77, R77, R77 ;  /* 0x0000004d4d4da220 */ /* 0x008fe20000400000 */
[-C--:B------:R-:W-:Y:S01]  /*3a00*/  FMUL R64, R64, R21.reuse ;  /* 0x0000001540407220 */ /* 0x080fe20000400000 */
[-C--:B------:R-:W-:Y:S01]  /*3a10*/  FMUL R65, R65, R21.reuse ;  /* 0x0000001541417220 */ /* 0x080fe20000400000 */
[-C--:B------:R-:W-:Y:S01]  /*3a20*/  FMUL R68, R68, R21.reuse ;  /* 0x0000001544447220 */ /* 0x080fe20000400000 */
[----:B------:R-:W-:Y:S01]  /*3a30*/  FMUL R69, R69, R21 ;  /* 0x0000001545457220 */ /* 0x000fe20000400000 */
[-C--:B------:R-:W-:Y:S01]  /*3a40*/  FMUL R26, R26, R20.reuse ;  /* 0x000000141a1a7220 */ /* 0x080fe20000400000 */
[-C--:B------:R-:W-:Y:S01]  /*3a50*/  FMUL R27, R27, R20.reuse ;  /* 0x000000141b1b7220 */ /* 0x080fe20000400000 */
[-C--:B------:R-:W-:Y:S01]  /*3a60*/  FMUL R30, R30, R20.reuse ;  /* 0x000000141e1e7220 */ /* 0x080fe20000400000 */
[----:B-1----:R-:W-:Y:S01]  /*3a70*/  @!P3 FMUL R105, R105, R105 ;  /* 0x000000696969b220 */ /* 0x002fe20000400000 */
[-C--:B------:R-:W-:Y:S01]  /*3a80*/  FMUL R31, R31, R20.reuse ;  /* 0x000000141f1f7220 */ /* 0x080fe20000400000 */
[-C--:B------:R-:W-:Y:S01]  /*3a90*/  FMUL R34, R34, R20.reuse ;  /* 0x0000001422227220 */ /* 0x080fe20000400000 */
[-C--:B------:R-:W-:Y:S01]  /*3aa0*/  FMUL R35, R35, R20.reuse ;  /* 0x0000001423237220 */ /* 0x080fe20000400000 */
[-C--:B------:R-:W-:Y:S01]  /*3ab0*/  FMUL R38, R38, R20.reuse ;  /* 0x0000001426267220 */ /* 0x080fe20000400000 */
[-C--:B------:R-:W-:Y:S01]  /*3ac0*/  FMUL R39, R39, R20.reuse ;  /* 0x0000001427277220 */ /* 0x080fe20000400000 */
[-C--:B------:R-:W-:Y:S01]  /*3ad0*/  FMUL R42, R42, R20.reuse ;  /* 0x000000142a2a7220 */ /* 0x080fe20000400000 */
[----:B------:R-:W-:Y:S01]  /*3ae0*/  FMUL R43, R43, R20 ;  /* 0x000000142b2b7220 */ /* 0x000fe20000400000 */
[----:B--2---:R-:W-:Y:S01]  /*3af0*/  @!P4 FMUL R106, R106, R106 ;  /* 0x0000006a6a6ac220 */ /* 0x004fe20000400000 */
[-C--:B------:R-:W-:Y:S01]  /*3b00*/  FMUL R46, R46, R20.reuse ;  /* 0x000000142e2e7220 */ /* 0x080fe20000400000 */
        /* <DEDUP_REMOVED lines=12> */
[----:B------:R-:W-:Y:S01]  /*3bd0*/  FMUL R71, R71, R20 ;  /* 0x0000001447477220 */ /* 0x000fe20000400000 */
[----:B------:R-:W-:Y:S01]  /*3be0*/  F2FP.F16.F32.PACK_AB R73, R22, R23 ;  /* 0x000000171649723e */ /* 0x000fe200000000ff */
[--C-:B------:R-:W-:Y:S01]  /*3bf0*/  FFMA R108, R80, UR14, -R107.reuse ;  /* 0x0000000e506c7c23 */ /* 0x100fe2000800086b */
[----:B------:R-:W-:Y:S01]  /*3c00*/  F2FP.F16.F32.PACK_AB R75, R79, R78 ;  /* 0x0000004e4f4b723e */ /* 0x000fe200000000ff */
[--C-:B------:R-:W-:Y:S01]  /*3c10*/  FFMA R80, R81, UR14, -R107.reuse ;  /* 0x0000000e51507c23 */ /* 0x100fe2000800086b */
[----:B------:R-:W-:Y:S01]  /*3c20*/  F2FP.F16.F32.PACK_AB R72, R77, R76 ;  /* 0x0000004c4d48723e */ /* 0x000fe200000000ff */
[--C-:B------:R-:W-:Y:S01]  /*3c30*/  FFMA R81, R82, UR14, -R104.reuse ;  /* 0x0000000e52517c23 */ /* 0x100fe20008000868 */
[----:B------:R-:W-:Y:S01]  /*3c40*/  F2FP.F16.F32.PACK_AB R74, R106, R105 ;  /* 0x000000696a4a723e */ /* 0x000fe200000000ff */
[--C-:B------:R-:W-:Y:S01]  /*3c50*/  FFMA R82, R83, UR14, -R104.reuse ;  /* 0x0000000e53527c23 */ /* 0x100fe20008000868 */
[----:B------:R-:W-:Y:S01]  /*3c60*/  FSETP.GEU.AND P6, PT, R80, -126, PT ;  /* 0xc2fc00005000780b */ /* 0x000fe20003fce000 */
[--C-:B------:R-:W-:Y:S01]  /*3c70*/  FFMA R83, R86, UR14, -R104.reuse ;  /* 0x0000000e56537c23 */ /* 0x100fe20008000868 */
[----:B------:R-:W-:Y:S01]  /*3c80*/  WARPGROUP.ARRIVE ;  /* 0x00000000000079c5 */ /* 0x000fe20000000000 */
[----:B------:R-:W-:Y:S01]  /*3c90*/  FSETP.GEU.AND P2, PT, R81, -126, PT ;  /* 0xc2fc00005100780b */ /* 0x000fe20003f4e000 */
[--C-:B------:R-:W-:Y:S01]  /*3ca0*/  FFMA R86, R87, UR14, -R104.reuse ;  /* 0x0000000e57567c23 */ /* 0x100fe20008000868 */
[----:B------:R-:W-:Y:S01]  /*3cb0*/  FSETP.GEU.AND P5, PT, R108, -126, PT ;  /* 0xc2fc00006c00780b */ /* 0x000fe20003fae000 */
[--C-:B------:R-:W-:Y:S01]  /*3cc0*/  FFMA R87, R88, UR14, -R107.reuse ;  /* 0x0000000e58577c23 */ /* 0x100fe2000800086b */
[----:B------:R-:W-:Y:S01]  /*3cd0*/  FSETP.GEU.AND P3, PT, R82, -126, PT ;  /* 0xc2fc00005200780b */ /* 0x000fe20003f6e000 */
[----:B------:R-:W-:Y:S01]  /*3ce0*/  HGMMA.64x96x16.F32 R24, R72, gdesc[UR4].tnspB, R24, gsb0 ;  /* 0x4160000448187df0 */ /* 0x000fe20008000818 */
[--C-:B------:R-:W-:Y:S01]  /*3cf0*/  FFMA R88, R89, UR14, -R107.reuse ;  /* 0x0000000e59587c23 */ /* 0x100fe2000800086b */
[--C-:B------:R-:W-:Y:S01]  /*3d00*/  FFMA R89, R90, UR14, -R104.reuse ;  /* 0x0000000e5a597c23 */ /* 0x100fe20008000868 */
[--C-:B------:R-:W-:Y:S01]  /*3d10*/  FFMA R90, R91, UR14, -R104.reuse ;  /* 0x0000000e5b5a7c23 */ /* 0x100fe20008000868 */
[--C-:B------:R-:W-:Y:S01]  /*3d20*/  FFMA R92, R92, UR14, -R107.reuse ;  /* 0x0000000e5c5c7c23 */ /* 0x100fe2000800086b */
[----:B------:R-:W-:Y:S01]  /*3d30*/  @!P6 FMUL R80, R80, 0.5 ;  /* 0x3f0000005050e820 */ /* 0x000fe20000400000 */
[--C-:B------:R-:W-:Y:S01]  /*3d40*/  FFMA R93, R93, UR14, -R107.reuse ;  /* 0x0000000e5d5d7c23 */ /* 0x100fe2000800086b */
[--C-:B------:R-:W-:Y:S01]  /*3d50*/  FFMA R94, R94, UR14, -R104.reuse ;  /* 0x0000000e5e5e7c23 */ /* 0x100fe20008000868 */
[----:B------:R-:W-:Y:S01]  /*3d60*/  @!P2 FMUL R81, R81, 0.5 ;  /* 0x3f0000005151a820 */ /* 0x000fe20000400000 */
[--C-:B------:R-:W-:Y:S01]  /*3d70*/  FFMA R91, R95, UR14, -R104.reuse ;  /* 0x0000000e5f5b7c23 */ /* 0x100fe20008000868 */
[----:B------:R-:W-:Y:S01]  /*3d80*/  @!P5 FMUL R108, R108, 0.5 ;  /* 0x3f0000006c6cd820 */ /* 0x000fe20000400000 */
[----:B------:R-:W1:Y:S01]  /*3d90*/  MUFU.EX2 R80, R80 ;  /* 0x0000005000507308 */ /* 0x000e620000000800 */
[----:B------:R-:W-:Y:S01]  /*3da0*/  @!P3 FMUL R82, R82, 0.5 ;  /* 0x3f0000005252b820 */ /* 0x000fe20000400000 */
[--C-:B------:R-:W-:Y:S01]  /*3db0*/  FFMA R95, R96, UR14, -R107.reuse ;  /* 0x0000000e605f7c23 */ /* 0x100fe2000800086b */
[----:B------:R-:W-:Y:S01]  /*3dc0*/  FFMA R96, R97, UR14, -R107 ;  /* 0x0000000e61607c23 */ /* 0x000fe2000800086b */
[--C-:B------:R-:W-:Y:S01]  /*3dd0*/  FFMA R97, R98, UR14, -R104.reuse ;  /* 0x0000000e62617c23 */ /* 0x100fe20008000868 */
[--C-:B------:R-:W-:Y:S01]  /*3de0*/  FFMA R98, R99, UR14, -R104.reuse ;  /* 0x0000000e63627c23 */ /* 0x100fe20008000868 */
[----:B------:R-:W-:Y:S01]  /*3df0*/  FFMA R103, R103, UR14, -R104 ;  /* 0x0000000e67677c23 */ /* 0x000fe20008000868 */
[----:B------:R-:W-:Y:S01]  /*3e00*/  FFMA R12, R21, R12, R76 ;  /* 0x0000000c150c7223 */ /* 0x000fe2000000004c */
[----:B------:R-:W2:Y:S01]  /*3e10*/  MUFU.EX2 R11, R108 ;  /* 0x0000006c000b7308 */ /* 0x000ea20000000800 */
[----:B------:R-:W-:Y:S01]  /*3e20*/  FFMA R13, R20, R13, R23 ;  /* 0x0000000d140d7223 */ /* 0x000fe20000000017 */
[----:B------:R-:W-:-:S02]  /*3e30*/  VIADD R14, R14, 0x1 ;  /* 0x000000010e0e7836 */ /* 0x000fc40000000000 */
[----:B------:R-:W-:Y:S01]  /*3e40*/  FADD R12, R12, R77 ;  /* 0x0000004d0c0c7221 */ /* 0x000fe20000000000 */
[----:B------:R-:W-:-:S03]  /*3e50*/  FADD R13, R13, R22 ;  /* 0x000000160d0d7221 */ /* 0x000fc60000000000 */
[----:B------:R-:W-:Y:S01]  /*3e60*/  FADD R105, R12, R105 ;  /* 0x000000690c697221 */ /* 0x000fe20000000000 */
[----:B------:R-:W3:Y:S01]  /*3e70*/  MUFU.EX2 R81, R81 ;  /* 0x0000005100517308 */ /* 0x000ee20000000800 */
[----:B-1----:R-:W-:Y:S01]  /*3e80*/  @!P6 FMUL R80, R80, R80 ;  /* 0x000000505050e220 */ /* 0x002fe20000400000 */
[----:B------:R-:W-:Y:S01]  /*3e90*/  FSETP.GEU.AND P6, PT, R83, -126, PT ;  /* 0xc2fc00005300780b */ /* 0x000fe20003fce000 */
[----:B------:R-:W-:Y:S01]  /*3ea0*/  FADD R78, R13, R78 ;  /* 0x0000004e0d4e7221 */ /* 0x000fe20000000000 */
[----:B------:R-:W-:-:S03]  /*3eb0*/  FADD R106, R105, R106 ;  /* 0x0000006a696a7221 */ /* 0x000fc60000000000 */
[----:B------:R-:W-:Y:S01]  /*3ec0*/  FADD R78, R78, R79 ;  /* 0x0000004f4e4e7221 */ /* 0x000fe20000000000 */
[----:B------:R-:W1:Y:S01]  /*3ed0*/  MUFU.EX2 R82, R82 ;  /* 0x0000005200527308 */ /* 0x000e620000000800 */
[----:B--2---:R-:W-:-:S06]  /*3ee0*/  @!P5 FMUL R11, R11, R11 ;  /* 0x0000000b0b0bd220 */ /* 0x004fcc0000400000 */
[----:B------:R-:W-:Y:S01]  /*3ef0*/  @!P6 FMUL R83, R83, 0.5 ;  /* 0x3f0000005353e820 */ /* 0x000fe20000400000 */
[----:B---3--:R-:W-:Y:S01]  /*3f00*/  @!P2 FMUL R81, R81, R81 ;  /* 0x000000515151a220 */ /* 0x008fe20000400000 */
[----:B------:R-:W-:-:S04]  /*3f10*/  FSETP.GEU.AND P2, PT, R86, -126, PT ;  /* 0xc2fc00005600780b */ /* 0x000fc80003f4e000 */
[----:B------:R-:W2:Y:S01]  /*3f20*/  MUFU.EX2 R83, R83 ;  /* 0x0000005300537308 */ /* 0x000ea20000000800 */
[----:B-1----:R-:W-:Y:S01]  /*3f30*/  @!P3 FMUL R82, R82, R82 ;  /* 0x000000525252b220 */ /* 0x002fe20000400000 */
[----:B------:R-:W-:-:S07]  /*3f40*/  FSETP.GEU.AND P3, PT, R87, -126, PT ;  /* 0xc2fc00005700780b */ /* 0x000fce0003f6e000 */
[----:B------:R-:W-:-:S06]  /*3f50*/  @!P2 FMUL R86, R86, 0.5 ;  /* 0x3f0000005656a820 */ /* 0x000fcc0000400000 */
[----:B------:R-:W1:Y:S01]  /*3f60*/  MUFU.EX2 R86, R86 ;  /* 0x0000005600567308 */ /* 0x000e620000000800 */
[----:B--2---:R-:W-:Y:S01]  /*3f70*/  @!P6 FMUL R83, R83, R83 ;  /* 0x000000535353e220 */ /* 0x004fe20000400000 */
[----:B------:R-:W-:Y:S01]  /*3f80*/  FSETP.GEU.AND P6, PT, R88, -126, PT ;  /* 0xc2fc00005800780b */ /* 0x000fe20003fce000 */
[----:B------:R-:W-:-:S06]  /*3f90*/  @!P3 FMUL R87, R87, 0.5 ;  /* 0x3f0000005757b820 */ /* 0x000fcc0000400000 */
[----:B------:R-:W2:Y:S06]  /*3fa0*/  MUFU.EX2 R87, R87 ;  /* 0x0000005700577308 */ /* 0x000eac0000000800 */
[----:B------:R-:W-:Y:S01]  /*3fb0*/  @!P6 FMUL R88, R88, 0.5 ;  /* 0x3f0000005858e820 */ /* 0x000fe20000400000 */
[----:B-1----:R-:W-:Y:S01]  /*3fc0*/  @!P2 FMUL R86, R86, R86 ;  /* 0x000000565656a220 */ /* 0x002fe20000400000 */
[----:B------:R-:W-:-:S04]  /*3fd0*/  FSETP.GEU.AND P2, PT, R92, -126, PT ;  /* 0xc2fc00005c00780b */ /* 0x000fc80003f4e000 */
[----:B------:R-:W1:Y:S01]  /*3fe0*/  MUFU.EX2 R88, R88 ;  /* 0x0000005800587308 */ /* 0x000e620000000800 */
[----:B--2---:R-:W-:Y:S01]  /*3ff0*/  @!P3 FMUL R87, R87, R87 ;  /* 0x000000575757b220 */ /* 0x004fe20000400000 */
[----:B------:R-:W-:-:S07]  /*4000*/  FSETP.GEU.AND P3, PT, R93, -126, PT ;  /* 0xc2fc00005d00780b */ /* 0x000fce0003f6e000 */
[----:B------:R-:W-:-:S06]  /*4010*/  @!P2 FMUL R92, R92, 0.5 ;  /* 0x3f0000005c5ca820 */ /* 0x000fcc0000400000 */
[----:B------:R-:W2:Y:S01]  /*4020*/  MUFU.EX2 R92, R92 ;  /* 0x0000005c005c7308 */ /* 0x000ea20000000800 */
[----:B-1----:R-:W-:Y:S01]  /*4030*/  @!P6 FMUL R88, R88, R88 ;  /* 0x000000585858e220 */ /* 0x002fe20000400000 */
[----:B------:R-:W-:Y:S01]  /*4040*/  FSETP.GEU.AND P6, PT, R94, -126, PT ;  /* 0xc2fc00005e00780b */ /* 0x000fe20003fce000 */
[----:B------:R-:W-:Y:S01]  /*4050*/  @!P3 FMUL R93, R93, 0.5 ;  /* 0x3f0000005d5db820 */ /* 0x000fe20000400000 */
[----:B------:R-:W-:Y:S02]  /*4060*/  WARPGROUP.DEPBAR.LE gsb0, 0x0 ;  /* 0x00008000000079c5 */ /* 0x000fe40000010000 */
[--C-:B------:R-:W-:Y:S01]  /*4070*/  FFMA R74, R84, UR14, -R107.reuse ;  /* 0x0000000e544a7c23 */ /* 0x100fe2000800086b */
[----:B------:R-:W-:Y:S01]  /*4080*/  FFMA R84, R85, UR14, -R107 ;  /* 0x0000000e55547c23 */ /* 0x000fe2000800086b */
[----:B------:R-:W-:Y:S01]  /*4090*/  VIADD R72, R10, 0x40 ;  /* 0x000000400a487836 */ /* 0x000fe20000000000 */
[----:B------:R-:W-:-:S06]  /*40a0*/  MOV R73, 0x80000020 ;  /* 0x8000002000497802 */ /* 0x000fcc0000000f00 */
[----:B------:R-:W-:Y:S01]  /*40b0*/  @!P6 FMUL R94, R94, 0.5 ;  /* 0x3f0000005e5ee820 */ /* 0x000fe20000400000 */
[----:B------:R-:W-:Y:S01]  /*40c0*/  FSETP.GEU.AND P4, PT, R74, -126, PT ;  /* 0xc2fc00004a00780b */ /* 0x000fe20003f8e000 */
[----:B------:R-:W1:Y:S01]  /*40d0*/  MUFU.EX2 R93, R93 ;  /* 0x0000005d005d7308 */ /* 0x000e620000000800 */
[----:B------:R-:W-:Y:S01]  /*40e0*/  FSETP.GEU.AND P5, PT, R84, -126, PT ;  /* 0xc2fc00005400780b */ /* 0x000fe20003fae000 */
[----:B--2---:R-:W-:Y:S01]  /*40f0*/  @!P2 FMUL R92, R92, R92 ;  /* 0x0000005c5c5ca220 */ /* 0x004fe20000400000 */
[----:B------:R-:W-:Y:S02]  /*4100*/  R2UR UR6, R72 ;  /* 0x00000000480672ca */ /* 0x000fe400000e0000 */
[----:B------:R-:W-:Y:S02]  /*4110*/  R2UR UR7, R73 ;  /* 0x00000000490772ca */ /* 0x000fe400000e0000 */
[----:B------:R-:W-:Y:S01]  /*4120*/  F2FP.F16.F32.PACK_AB R72, R80, R11 ;  /* 0x0000000b5048723e */ /* 0x000fe200000000ff */
[----:B------:R-:W2:Y:S01]  /*4130*/  MUFU.EX2 R94, R94 ;  /* 0x0000005e005e7308 */ /* 0x000ea20000000800 */
[----:B------:R-:W-:Y:S01]  /*4140*/  F2FP.F16.F32.PACK_AB R73, R82, R81 ;  /* 0x000000515249723e */ /* 0x000fe200000000ff */
[----:B------:R-:W-:Y:S01]  /*4150*/  FADD R11, R106, R11 ;  /* 0x0000000b6a0b7221 */ /* 0x000fe20000000000 */
[----:B------:R-:W-:Y:S01]  /*4160*/  F2FP.F16.F32.PACK_AB R75, R86, R83 ;  /* 0x00000053564b723e */ /* 0x000fe200000000ff */
[----:B------:R-:W-:Y:S01]  /*4170*/  @!P4 FMUL R74, R74, 0.5 ;  /* 0x3f0000004a4ac820 */ /* 0x000fe20000400000 */
[----:B------:R-:W-:Y:S01]  /*4180*/  FSETP.GEU.AND P2, PT, R98, -126, PT ;  /* 0xc2fc00006200780b */ /* 0x000fe20003f4e000 */
[----:B------:R-:W-:Y:S01]  /*4190*/  @!P5 FMUL R84, R84, 0.5 ;  /* 0x3f0000005454d820 */ /* 0x000fe20000400000 */
[----:B------:R-:W-:Y:S01]  /*41a0*/  FADD R81, R78, R81 ;  /* 0x000000514e517221 */ /* 0x000fe20000000000 */
[----:B------:R-:W3:Y:S01]  /*41b0*/  MUFU.EX2 R85, R74 ;  /* 0x0000004a00557308 */ /* 0x000ee20000000800 */
[----:B-1----:R-:W-:Y:S01]  /*41c0*/  @!P3 FMUL R93, R93, R93 ;  /* 0x0000005d5d5db220 */ /* 0x002fe20000400000 */
[----:B------:R-:W-:Y:S01]  /*41d0*/  FSETP.GEU.AND P3, PT, R97, -126, PT ;  /* 0xc2fc00006100780b */ /* 0x000fe20003f6e000 */
[----:B------:R-:W-:Y:S01]  /*41e0*/  FADD R80, R11, R80 ;  /* 0x000000500b507221 */ /* 0x000fe20000000000 */
[----:B------:R-:W-:-:S04]  /*41f0*/  FADD R82, R81, R82 ;  /* 0x0000005251527221 */ /* 0x000fc80000000000 */
[----:B------:R-:W1:Y:S01]  /*4200*/  MUFU.EX2 R84, R84 ;  /* 0x0000005400547308 */ /* 0x000e620000000800 */
[----:B--2---:R-:W-:Y:S01]  /*4210*/  @!P6 FMUL R94, R94, R94 ;  /* 0x0000005e5e5ee220 */ /* 0x004fe20000400000 */
[----:B------:R-:W-:Y:S01]  /*4220*/  FSETP.GEU.AND P6, PT, R96, -126, PT ;  /* 0xc2fc00006000780b */ /* 0x000fe20003fce000 */
[----:B------:R-:W-:Y:S01]  /*4230*/  @!P2 FMUL R98, R98, 0.5 ;  /* 0x3f0000006262a820 */ /* 0x000fe20000400000 */
[----:B------:R-:W-:-:S03]  /*4240*/  FADD R83, R82, R83 ;  /* 0x0000005352537221 */ /* 0x000fc60000000000 */
[----:B------:R-:W-:Y:S01]  /*4250*/  @!P3 FMUL R97, R97, 0.5 ;  /* 0x3f0000006161b820 */ /* 0x000fe20000400000 */
[----:B------:R-:W-:Y:S01]  /*4260*/  FADD R86, R83, R86 ;  /* 0x0000005653567221 */ /* 0x000fe20000000000 */
[----:B---3--:R-:W-:Y:S01]  /*4270*/  @!P4 FMUL R85, R85, R85 ;  /* 0x000000555555c220 */ /* 0x008fe20000400000 */
[----:B------:R-:W-:Y:S01]  /*4280*/  FSETP.GEU.AND P4, PT, R90, -126, PT ;  /* 0xc2fc00005a00780b */ /* 0x000fe20003f8e000 */
[----:B------:R-:W2:Y:S04]  /*4290*/  MUFU.EX2 R98, R98 ;  /* 0x0000006200627308 */ /* 0x000ea80000000800 */
[----:B------:R-:W-:Y:S01]  /*42a0*/  @!P6 FMUL R96, R96, 0.5 ;  /* 0x3f0000006060e820 */ /* 0x000fe20000400000 */
[----:B-1----:R-:W-:Y:S01]  /*42b0*/  @!P5 FMUL R84, R84, R84 ;  /* 0x000000545454d220 */ /* 0x002fe20000400000 */
[----:B------:R-:W-:-:S02]  /*42c0*/  FSETP.GEU.AND P5, PT, R89, -126, PT ;  /* 0xc2fc00005900780b */ /* 0x000fc40003fae000 */
[----:B------:R-:W1:Y:S02]  /*42d0*/  MUFU.EX2 R97, R97 ;  /* 0x0000006100617308 */ /* 0x000e640000000800 */
[----:B------:R-:W-:Y:S02]  /*42e0*/  F2FP.F16.F32.PACK_AB R74, R84, R85 ;  /* 0x00000055544a723e */ /* 0x000fe400000000ff */
[----:B------:R-:W-:Y:S01]  /*42f0*/  @!P4 FMUL R90, R90, 0.5 ;  /* 0x3f0000005a5ac820 */ /* 0x000fe20000400000 */
[----:B------:R-:W-:Y:S01]  /*4300*/  FADD R85, R80, R85 ;  /* 0x0000005550557221 */ /* 0x000fe20000000000 */
[----:B------:R-:W-:Y:S02]  /*4310*/  WARPGROUP.ARRIVE ;  /* 0x00000000000079c5 */ /* 0x000fe40000000000 */
[----:B------:R-:W3:Y:S01]  /*4320*/  MUFU.EX2 R96, R96 ;  /* 0x0000006000607308 */ /* 0x000ee20000000800 */
[----:B--2---:R-:W-:Y:S01]  /*4330*/  @!P2 FMUL R98, R98, R98 ;  /* 0x000000626262a220 */ /* 0x004fe20000400000 */
[----:B------:R-:W-:Y:S01]  /*4340*/  FADD R84, R85, R84 ;  /* 0x0000005455547221 */ /* 0x000fe20000000000 */
[C---:B------:R-:W-:Y:S01]  /*4350*/  ISETP.NE.AND P2, PT, R14.reuse, 0x4, PT ;  /* 0x000000040e00780c */ /* 0x040fe20003f45270 */
[----:B------:R-:W-:Y:S01]  /*4360*/  @!P5 FMUL R89, R89, 0.5 ;  /* 0x3f0000005959d820 */ /* 0x000fe20000400000 */
[----:B------:R-:W-:Y:S02]  /*4370*/  HGMMA.64x96x16.F32 R24, R72, gdesc[UR4].tnspB, R24, gsb0 ;  /* 0x4160000448187df0 */ /* 0x000fe40008000818 */
[----:B------:R-:W-:Y:S01]  /*4380*/  SEL R14, R14, RZ, P2 ;  /* 0x000000ff0e0e7207 */ /* 0x000fe20001000000 */
[----:B------:R-:W2:Y:S01]  /*4390*/  MUFU.EX2 R90, R90 ;  /* 0x0000005a005a7308 */ /* 0x000ea20000000800 */
[----:B-1----:R-:W-:Y:S01]  /*43a0*/  @!P3 FMUL R97, R97, R97 ;  /* 0x000000616161b220 */ /* 0x002fe20000400000 */
[----:B------:R-:W-:-:S06]  /*43b0*/  FSETP.GEU.AND P3, PT, R103, -126, PT ;  /* 0xc2fc00006700780b */ /* 0x000fcc0003f6e000 */
[----:B------:R-:W1:Y:S01]  /*43c0*/  MUFU.EX2 R89, R89 ;  /* 0x0000005900597308 */ /* 0x000e620000000800 */
[----:B---3--:R-:W-:-:S06]  /*43d0*/  @!P6 FMUL R96, R96, R96 ;  /* 0x000000606060e220 */ /* 0x008fcc0000400000 */
[----:B------:R-:W-:Y:S01]  /*43e0*/  @!P3 FMUL R103, R103, 0.5 ;  /* 0x3f0000006767b820 */ /* 0x000fe20000400000 */
[----:B--2---:R-:W-:Y:S01]  /*43f0*/  @!P4 FMUL R90, R90, R90 ;  /* 0x0000005a5a5ac220 */ /* 0x004fe20000400000 */
[----:B------:R-:W-:Y:S02]  /*4400*/  FSETP.GEU.AND P4, PT, R95, -126, PT ;  /* 0xc2fc00005f00780b */ /* 0x000fe40003f8e000 */
[----:B------:R-:W2:Y:S01]  /*4410*/  MUFU.EX2 R99, R103 ;  /* 0x0000006700637308 */ /* 0x000ea20000000800 */
[----:B-1----:R-:W-:Y:S01]  /*4420*/  @!P5 FMUL R89, R89, R89 ;  /* 0x000000595959d220 */ /* 0x002fe20000400000 */
[----:B------:R-:W-:-:S09]  /*4430*/  FSETP.GEU.AND P5, PT, R91, -126, PT ;  /* 0xc2fc00005b00780b */ /* 0x000fd20003fae000 */
[----:B------:R-:W-:Y:S01]  /*4440*/  @!P4 FMUL R95, R95, 0.5 ;  /* 0x3f0000005f5fc820 */ /* 0x000fe20000400000 */
[----:B--2---:R-:W-:-:S05]  /*4450*/  @!P3 FMUL R99, R99, R99 ;  /* 0x000000636363b220 */ /* 0x004fca0000400000 */
[----:B------:R-:W1:Y:S01]  /*4460*/  MUFU.EX2 R95, R95 ;  /* 0x0000005f005f7308 */ /* 0x000e620000000800 */
[----:B------:R-:W-:-:S07]  /*4470*/  @!P5 FMUL R91, R91, 0.5 ;  /* 0x3f0000005b5bd820 */ /* 0x000fce0000400000 */
[----:B------:R-:W2:Y:S01]  /*4480*/  MUFU.EX2 R91, R91 ;  /* 0x0000005b005b7308 */ /* 0x000ea20000000800 */
[----:B-1----:R-:W-:Y:S01]  /*4490*/  @!P4 FMUL R95, R95, R95 ;  /* 0x0000005f5f5fc220 */ /* 0x002fe20000400000 */
[----:B--2---:R-:W-:Y:S01]  /*44a0*/  @!P5 FMUL R91, R91, R91 ;  /* 0x0000005b5b5bd220 */ /* 0x004fe20000400000 */
[----:B------:R-:W-:Y:S02]  /*44b0*/  WARPGROUP.DEPBAR.LE gsb0, 0x0 ;  /* 0x00008000000079c5 */ /* 0x000fe40000010000 */
[----:B------:R-:W-:Y:S01]  /*44c0*/  IMAD.MOV.U32 R73, RZ, RZ, -0x7fffffe0 ;  /* 0x80000020ff497424 */ /* 0x000fe200078e00ff */
[----:B------:R-:W-:Y:S02]  /*44d0*/  IADD3 R72, R10, 0x80, RZ ;  /* 0x000000800a487810 */ /* 0x000fe40007ffe0ff */
[----:B------:R-:W-:Y:S02]  /*44e0*/  F2FP.F16.F32.PACK_AB R74, R93, R92 ;  /* 0x0000005c5d4a723e */ /* 0x000fe400000000ff */
[----:B------:R-:W-:-:S02]  /*44f0*/  R2UR UR6, R72 ;  /* 0x00000000480672ca */ /* 0x000fc400000e0000 */
[----:B------:R-:W-:Y:S02]  /*4500*/  R2UR UR7, R73 ;  /* 0x00000000490772ca */ /* 0x000fe400000e0000 */
[----:B------:R-:W-:Y:S01]  /*4510*/  F2FP.F16.F32.PACK_AB R72, R88, R87 ;  /* 0x000000575848723e */ /* 0x000fe200000000ff */
[----:B------:R-:W-:Y:S01]  /*4520*/  FADD R87, R84, R87 ;  /* 0x0000005754577221 */ /* 0x000fe20000000000 */
[----:B------:R-:W-:Y:S01]  /*4530*/  F2FP.F16.F32.PACK_AB R73, R90, R89 ;  /* 0x000000595a49723e */ /* 0x000fe200000000ff */
[----:B------:R-:W-:Y:S01]  /*4540*/  FADD R89, R86, R89 ;  /* 0x0000005956597221 */ /* 0x000fe20000000000 */
[----:B------:R-:W-:Y:S01]  /*4550*/  F2FP.F16.F32.PACK_AB R75, R91, R94 ;  /* 0x0000005e5b4b723e */ /* 0x000fe200000000ff */
[----:B------:R-:W-:Y:S02]  /*4560*/  FADD R87, R87, R88 ;  /* 0x0000005857577221 */ /* 0x000fe40000000000 */
[----:B------:R-:W-:Y:S01]  /*4570*/  FADD R89, R89, R90 ;  /* 0x0000005a59597221 */ /* 0x000fe20000000000 */
[----:B------:R-:W-:Y:S01]  /*4580*/  WARPGROUP.ARRIVE ;  /* 0x00000000000079c5 */ /* 0x000fe20000000000 */
[----:B------:R-:W-:-:S02]  /*4590*/  FADD R92, R87, R92 ;  /* 0x0000005c575c7221 */ /* 0x000fc40000000000 */
[----:B------:R-:W-:Y:S02]  /*45a0*/  FADD R94, R89, R94 ;  /* 0x0000005e595e7221 */ /* 0x000fe40000000000 */
[----:B------:R-:W-:Y:S01]  /*45b0*/  FADD R92, R92, R93 ;  /* 0x0000005d5c5c7221 */ /* 0x000fe20000000000 */
[----:B------:R-:W-:Y:S01]  /*45c0*/  HGMMA.64x96x16.F32 R24, R72, gdesc[UR4].tnspB, R24, gsb0 ;  /* 0x4160000448187df0 */ /* 0x000fe20008000818 */
[----:B------:R-:W-:Y:S02]  /*45d0*/  FADD R94, R94, R91 ;  /* 0x0000005b5e5e7221 */ /* 0x000fe40000000000 */
[----:B------:R-:W-:Y:S02]  /*45e0*/  WARPGROUP.DEPBAR.LE gsb0, 0x0 ;  /* 0x00008000000079c5 */ /* 0x000fe40000010000 */
[--C-:B------:R-:W-:Y:S01]  /*45f0*/  FFMA R74, R100, UR14, -R107.reuse ;  /* 0x0000000e644a7c23 */ /* 0x100fe2000800086b */
[----:B------:R-:W-:Y:S01]  /*4600*/  FFMA R107, R101, UR14, -R107 ;  /* 0x0000000e656b7c23 */ /* 0x000fe2000800086b */
[----:B------:R-:W-:Y:S01]  /*4610*/  FFMA R75, R102, UR14, -R104 ;  /* 0x0000000e664b7c23 */ /* 0x000fe20008000868 */
[----:B------:R-:W-:-:S02]  /*4620*/  IADD3 R72, R10, 0xc0, RZ ;  /* 0x000000c00a487810 */ /* 0x000fc40007ffe0ff */
[----:B------:R-:W-:Y:S02]  /*4630*/  FSETP.GEU.AND P5, PT, R74, -126, PT ;  /* 0xc2fc00004a00780b */ /* 0x000fe40003fae000 */
[----:B------:R-:W-:Y:S02]  /*4640*/  FSETP.GEU.AND P4, PT, R107, -126, PT ;  /* 0xc2fc00006b00780b */ /* 0x000fe40003f8e000 */
[----:B------:R-:W-:Y:S02]  /*4650*/  FSETP.GEU.AND P6, PT, R75, -126, PT ;  /* 0xc2fc00004b00780b */ /* 0x000fe40003fce000 */
[----:B------:R-:W-:Y:S02]  /*4660*/  MOV R73, 0x80000020 ;  /* 0x8000002000497802 */ /* 0x000fe40000000f00 */
[----:B------:R-:W-:Y:S02]  /*4670*/  R2UR UR6, R72 ;  /* 0x00000000480672ca */ /* 0x000fe400000e0000 */
[----:B------:R-:W-:-:S02]  /*4680*/  R2UR UR7, R73 ;  /* 0x00000000490772ca */ /* 0x000fc400000e0000 */
[----:B------:R-:W-:Y:S01]  /*4690*/  F2FP.F16.F32.PACK_AB R72, R96, R95 ;  /* 0x0000005f6048723e */ /* 0x000fe200000000ff */
[----:B------:R-:W-:Y:S01]  /*46a0*/  @!P5 FMUL R74, R74, 0.5 ;  /* 0x3f0000004a4ad820 */ /* 0x000fe20000400000 */
[----:B------:R-:W-:Y:S01]  /*46b0*/  F2FP.F16.F32.PACK_AB R73, R98, R97 ;  /* 0x000000616249723e */ /* 0x000fe200000000ff */
[----:B------:R-:W-:Y:S01]  /*46c0*/  @!P4 FMUL R107, R107, 0.5 ;  /* 0x3f0000006b6bc820 */ /* 0x000fe20000400000 */
[----:B------:R-:W-:Y:S01]  /*46d0*/  FADD R95, R92, R95 ;  /* 0x0000005f5c5f7221 */ /* 0x000fe20000000000 */
[----:B------:R-:W-:Y:S01]  /*46e0*/  @!P6 FMUL R75, R75, 0.5 ;  /* 0x3f0000004b4be820 */ /* 0x000fe20000400000 */
[----:B------:R-:W1:Y:S01]  /*46f0*/  MUFU.EX2 R101, R74 ;  /* 0x0000004a00657308 */ /* 0x000e620000000800 */
[----:B------:R-:W-:Y:S01]  /*4700*/  FADD R97, R94, R97 ;  /* 0x000000615e617221 */ /* 0x000fe20000000000 */
[----:B------:R-:W-:Y:S01]  /*4710*/  LEA R10, R14, R19, 0x3 ;  /* 0x000000130e0a7211 */ /* 0x000fe200078e18ff */
[----:B------:R-:W-:Y:S02]  /*4720*/  FADD R96, R95, R96 ;  /* 0x000000605f607221 */ /* 0x000fe40000000000 */
[----:B------:R-:W-:Y:S01]  /*4730*/  FADD R97, R97, R98 ;  /* 0x0000006261617221 */ /* 0x000fe20000000000 */
[----:B------:R-:W-:-:S02]  /*4740*/  PRMT R10, RZ, 0x654, R10 ;  /* 0x00000654ff0a7816 */ /* 0x000fc4000000000a */
[----:B------:R-:W2:Y:S08]  /*4750*/  MUFU.EX2 R100, R107 ;  /* 0x0000006b00647308 */ /* 0x000eb00000000800 */
[----:B------:R-:W3:Y:S01]  /*4760*/  MUFU.EX2 R102, R75 ;  /* 0x0000004b00667308 */ /* 0x000ee20000000800 */
[----:B-1----:R-:W-:Y:S01]  /*4770*/  @!P5 FMUL R101, R101, R101 ;  /* 0x000000656565d220 */ /* 0x002fe20000400000 */
[----:B--2---:R-:W-:-:S05]  /*4780*/  @!P4 FMUL R100, R100, R100 ;  /* 0x000000646464c220 */ /* 0x004fca0000400000 */
[----:B------:R-:W-:Y:S01]  /*4790*/  F2FP.F16.F32.PACK_AB R74, R100, R101 ;  /* 0x00000065644a723e */ /* 0x000fe200000000ff */
[----:B------:R-:W-:Y:S01]  /*47a0*/  FADD R101, R96, R101 ;  /* 0x0000006560657221 */ /* 0x000fe20000000000 */
[----:B---3--:R-:W-:-:S03]  /*47b0*/  @!P6 FMUL R102, R102, R102 ;  /* 0x000000666666e220 */ /* 0x008fc60000400000 */
[----:B------:R-:W-:Y:S02]  /*47c0*/  FADD R12, R101, R100 ;  /* 0x00000064650c7221 */ /* 0x000fe40000000000 */
[----:B------:R-:W-:Y:S01]  /*47d0*/  F2FP.F16.F32.PACK_AB R75, R99, R102 ;  /* 0x00000066634b723e */ /* 0x000fe200000000ff */
[----:B------:R-:W-:-:S03]  /*47e0*/  FADD R102, R97, R102 ;  /* 0x0000006661667221 */ /* 0x000fc60000000000 */
[----:B------:R-:W-:Y:S01]  /*47f0*/  WARPGROUP.ARRIVE ;  /* 0x00000000000079c5 */ /* 0x000fe20000000000 */
[----:B------:R-:W-:-:S05]  /*4800*/  FADD R13, R102, R99 ;  /* 0x00000063660d7221 */ /* 0x000fca0000000000 */
[----:B------:R-:W-:Y:S03]  /*4810*/  HGMMA.64x96x16.F32 R24, R72, gdesc[UR4].tnspB, R24, gsb0 ;  /* 0x4160000448187df0 */ /* 0x000fe60008000818 */
[----:B------:R-:W-:Y:S02]  /*4820*/  WARPGROUP.DEPBAR.LE gsb0, 0x0 ;  /* 0x00008000000079c5 */ /* 0x000fe40000010000 */
[----:B------:R1:W-:Y:S01]  /*4830*/  SYNCS.ARRIVE.TRANS64.RED.A1T0 RZ, [R10+URZ], RZ ;  /* 0x000000ff0aff79a7 */ /* 0x0003e2000810043f */
[----:B------:R-:W-:Y:S05]  /*4840*/  @P1 BRA `(.L_x_32) ;  /* 0x0000000000d01947 */ /* 0x000fea0003800000 */
[----:B------:R-:W-:Y:S01]  /*4850*/  ISETP.LT.OR P1, PT, R4, 0x1, !P0 ;  /* 0x000000010400780c */ /* 0x000fe20004721670 */
[----:B------:R-:W-:-:S12]  /*4860*/  BSSY B0, `(.L_x_33) ;  /* 0x0000031000007945 */ /* 0x000fd80003800000 */
[----:B------:R-:W-:Y:S05]  /*4870*/  @P1 BRA `(.L_x_34) ;  /* 0x0000000000bc1947 */ /* 0x000fea0003800000 */
[----:B-1----:R-:W-:Y:S02]  /*4880*/  LEA R10, R5, R2, 0x3 ;  /* 0x00000002050a7211 */ /* 0x002fe400078e18ff */
[----:B------:R-:W-:Y:S02]  /*4890*/  SHF.L.U32 R11, R6, 0x1f, RZ ;  /* 0x0000001f060b7819 */ /* 0x000fe400000006ff */
[----:B------:R-:W-:Y:S02]  /*48a0*/  ISETP.NE.AND P2, PT, R16, RZ, PT ;  /* 0x000000ff1000720c */ /* 0x000fe40003f45270 */
[----:B------:R-:W1:Y:S02]  /*48b0*/  SYNCS.PHASECHK.TRANS64.TRYWAIT P1, [R10+URZ+0xf020], R11 ;  /* 0x00f0200b0a0075a7 */ /* 0x000e64000802017f */
[----:B-1----:R-:W-:Y:S09]  /*48c0*/  @!P1 BRA `(.L_x_35) ;  /* 0x0000001c007c9947 */ /* 0x002ff20003800000 */
.L_x_72:
[----:B------:R-:W-:Y:S05]  /*48d0*/  @P2 BRA `(.L_x_36) ;  /* 0x0000000000142947 */ /* 0x000fea0003800000 */
[----:B------:R-:W-:Y:S01]  /*48e0*/  ISETP.NE.AND P1, PT, R18, RZ, PT ;  /* 0x000000ff1200720c */ /* 0x000fe20003f25270 */
[----:B-1----:R-:W-:-:S04]  /*48f0*/  IMAD.MOV.U32 R11, RZ, RZ, 0x3000 ;  /* 0x00003000ff0b7424 */ /* 0x002fc800078e00ff */
[----:B------:R2:W-:Y:S08]  /*4900*/  SYNCS.ARRIVE.TRANS64 RZ, [R10+URZ+0xf000], R11 ;  /* 0x00f0000b0aff79a7 */ /* 0x0005f0000800003f */
[----:B------:R-:W-:Y:S05]  /*4910*/  @!P1 BRA `(.L_x_36) ;  /* 0x0000000000049947 */ /* 0x000fea0003800000 */
[----:B------:R-:W-:Y:S01]  /*4920*/  BPT.TRAP 0x1 ;  /* 0x000000040000795c */ /* 0x000fe20000300000 */
.L_x_36:
[----:B-12---:R-:W-:Y:S01]  /*4930*/  IMAD R11, R5, 0x3000, R2 ;  /* 0x00003000050b7824 */ /* 0x006fe200078e0202 */
        /* <DEDUP_REMOVED lines=9> */
[----:B------:R-:W-:Y:S01]  /*49d0*/  UMOV UR28, UR36 ;  /* 0x00000024001c7c82 */ /* 0x000fe20008000000 */
[----:B------:R-:W-:Y:S01]  /*49e0*/  UMOV UR29, UR37 ;  /* 0x00000025001d7c82 */ /* 0x000fe20008000000 */
[----:B------:R-:W-:Y:S01]  /*49f0*/  UMOV UR18, 0x20 ;  /* 0x0000002000127882 */ /* 0x000fe20000000000 */
[----:B------:R-:W-:Y:S01]  /*4a00*/  UMOV UR20, UR36 ;  /* 0x0000002400147c82 */ /* 0x000fe20008000000 */
[----:B------:R-:W-:Y:S01]  /*4a10*/  UIADD3 UR25, UR25, 0xf000, URZ ;  /* 0x0000f00019197890 */ /* 0x000fe2000fffe03f */
[----:B------:R-:W-:Y:S01]  /*4a20*/  ISETP.NE.AND P1, PT, R5, 0x4, PT ;  /* 0x000000040500780c */ /* 0x000fe20003f25270 */
[----:B------:R-:W-:Y:S01]  /*4a30*/  USHF.L.U32 UR27, UR27, 0x6, URZ ;  /* 0x000000061b1b7899 */ /* 0x000fe2000800063f */
[----:B------:R-:W-:Y:S01]  /*4a40*/  IADD3 R7, R7, 0x1, RZ ;  /* 0x0000000107077810 */ /* 0x000fe20007ffe0ff */
        /* <DEDUP_REMOVED lines=9> */
[----:B------:R-:W-:Y:S01]  /*4ae0*/  UMOV UR10, 0x40 ;  /* 0x00000040000a7882 */ /* 0x000fe20000000000 */
[----:B------:R-:W-:Y:S01]  /*4af0*/  UMOV UR12, UR36 ;  /* 0x00000024000c7c82 */ /* 0x000fe20008000000 */
[----:B------:R-:W-:Y:S01]  /*4b00*/  UMOV UR13, UR37 ;  /* 0x00000025000d7c82 */ /* 0x000fe20008000000 */
[----:B------:R-:W-:Y:S01]  /*4b10*/  UMOV UR9, UR25 ;  /* 0x0000001900097c82 */ /* 0x000fe20008000000 */
[----:B------:R2:W-:Y:S01]  /*4b20*/  UTMALDG.4D [UR24], [UR6], desc[UR32] ;  /* 0x00002018060075b4 */ /* 0x0005e20008019000 */
[----:B------:R-:W-:Y:S01]  /*4b30*/  UMOV UR11, UR27 ;  /* 0x0000001b000b7c82 */ /* 0x000fe20008000000 */
[----:B------:R2:W-:Y:S01]  /*4b40*/  UTMALDG.4D [UR16], [UR6], desc[UR32] ;  /* 0x00002010060075b4 */ /* 0x0005e20008019000 */
[----:B------:R2:W-:Y:S02]  /*4b50*/  UTMALDG.4D [UR8], [UR6], desc[UR32] ;  /* 0x00002008060075b4 */ /* 0x0005e40008019000 */
[----:B--2---:R-:W-:Y:S01]  /*4b60*/  NOP ;  /* 0x0000000000007918 */ /* 0x004fe20000000000 */
.L_x_34:
[----:B------:R-:W-:Y:S05]  /*4b70*/  BSYNC B0 ;  /* 0x0000000000007941 */ /* 0x000fea0003800000 */
.L_x_33:
[----:B------:R-:W-:-:S07]  /*4b80*/  VIADD R4, R4, 0xffffffff ;  /* 0xffffffff04047836 */ /* 0x000fce0000000000 */
.L_x_32:
[C---:B------:R-:W-:Y:S01]  /*4b90*/  ISETP.GT.AND P3, PT, R17.reuse, 0x2, PT ;  /* 0x000000021100780c */ /* 0x040fe20003f64270 */
[----:B------:R-:W-:Y:S01]  /*4ba0*/  VIADD R17, R17, 0xffffffff ;  /* 0xffffffff11117836 */ /* 0x000fe20000000000 */
[----:B------:R-:W-:Y:S02]  /*4bb0*/  IADD3 R15, R15, 0x1, RZ ;  /* 0x000000010f0f7810 */ /* 0x000fe40007ffe0ff */
[----:B------:R-:W-:Y:S02]  /*4bc0*/  IADD3 R14, R14, 0x1, RZ ;  /* 0x000000010e0e7810 */ /* 0x000fe40007ffe0ff */
[----:B------:R-:W-:Y:S02]  /*4bd0*/  ISETP.NE.AND P1, PT, R15, 0x4, PT ;  /* 0x000000040f00780c */ /* 0x000fe40003f25270 */
[----:B------:R-:W-:Y:S02]  /*4be0*/  ISETP.NE.AND P2, PT, R14, 0x4, PT ;  /* 0x000000040e00780c */ /* 0x000fe40003f45270 */
[----:B-1----:R-:W-:-:S02]  /*4bf0*/  SEL R10, RZ, 0x1, P1 ;  /* 0x00000001ff0a7807 */ /* 0x002fc40000800000 */
[----:B------:R-:W-:Y:S02]  /*4c00*/  MOV R21, R0 ;  /* 0x0000000000157202 */ /* 0x000fe40000000f00 */
[----:B------:R-:W-:Y:S02]  /*4c10*/  LOP3.LUT R3, R3, R10, RZ, 0x3c, !PT ;  /* 0x0000000a03037212 */ /* 0x000fe400078e3cff */
[----:B------:R-:W-:Y:S02]  /*4c20*/  MOV R11, R9 ;  /* 0x00000009000b7202 */ /* 0x000fe40000000f00 */
[----:B------:R-:W-:Y:S02]  /*4c30*/  SEL R15, R15, RZ, P1 ;  /* 0x000000ff0f0f7207 */ /* 0x000fe40000800000 */
[----:B------:R-:W-:Y:S01]  /*4c40*/  SEL R14, R14, RZ, P2 ;  /* 0x000000ff0e0e7207 */ /* 0x000fe20001000000 */
[----:B------:R-:W-:Y:S06]  /*4c50*/  @P3 BRA `(.L_x_37) ;  /* 0xffffffdc00bc3947 */ /* 0x000fec000383ffff */
.L_x_24:
[----:B------:R-:W-:Y:S05]  /*4c60*/  WARPSYNC.ALL ;  /* 0x0000000000007948 */ /* 0x000fea0003800000 */
[----:B------:R-:W2:Y:S01]  /*4c70*/  SHFL.BFLY PT, R3, R12, 0x1, 0x1f ;  /* 0x0c201f000c037f89 */ /* 0x000ea200000e0000 */
[----:B------:R-:W-:Y:S01]  /*4c80*/  BSSY B0, `(.L_x_38) ;  /* 0x0000023000007945 */ /* 0x000fe20003800000 */
[----:B------:R-:W-:Y:S01]  /*4c90*/  IMAD.MOV.U32 R5, RZ, RZ, 0x7f800000 ;  /* 0x7f800000ff057424 */ /* 0x000fe200078e00ff */
[----:B------:R-:W-:Y:S01]  /*4ca0*/  MOV R8, 0x3f800000 ;  /* 0x3f80000000087802 */ /* 0x000fe20000000f00 */
[----:B------:R-:W3:Y:S01]  /*4cb0*/  SHFL.BFLY PT, R4, R13, 0x1, 0x1f ;  /* 0x0c201f000d047f89 */ /* 0x000ee200000e0000 */
[----:B------:R-:W-:Y:S01]  /*4cc0*/  MOV R10, 0x3f800000 ;  /* 0x3f800000000a7802 */ /* 0x000fe20000000f00 */
[----:B--2---:R-:W-:Y:S01]  /*4cd0*/  FADD R3, R3, R12 ;  /* 0x0000000c03037221 */ /* 0x004fe20000000000 */
[----:B---3--:R-:W-:-:S04]  /*4ce0*/  FADD R15, R4, R13 ;  /* 0x0000000d040f7221 */ /* 0x008fc80000000000 */
[----:B------:R-:W2:Y:S04]  /*4cf0*/  SHFL.BFLY PT, R6, R3, 0x2, 0x1f ;  /* 0x0c401f0003067f89 */ /* 0x000ea800000e0000 */
[----:B------:R-:W3:Y:S01]  /*4d00*/  SHFL.BFLY PT, R18, R15, 0x2, 0x1f ;  /* 0x0c401f000f127f89 */ /* 0x000ee200000e0000 */
[C---:B--2---:R-:W-:Y:S01]  /*4d10*/  FSETP.NE.AND P0, PT, R3.reuse, -R6, PT ;  /* 0x800000060300720b */ /* 0x044fe20003f05000 */
[----:B------:R-:W-:Y:S01]  /*4d20*/  FADD R4, R3, R6 ;  /* 0x0000000603047221 */ /* 0x000fe20000000000 */
[----:B------:R-:W-:Y:S02]  /*4d30*/  IMAD.MOV.U32 R6, RZ, RZ, 0x7f800000 ;  /* 0x7f800000ff067424 */ /* 0x000fe400078e00ff */
[----:B---3--:R-:W-:-:S09]  /*4d40*/  FADD R7, R15, R18 ;  /* 0x000000120f077221 */ /* 0x008fd20000000000 */
[----:B------:R-:W-:Y:S05]  /*4d50*/  @!P0 BRA `(.L_x_39) ;  /* 0x0000000000548947 */ /* 0x000fea0003800000 */
[----:B------:R-:W-:Y:S01]  /*4d60*/  IADD3 R3, R4, 0x1800000, RZ ;  /* 0x0180000004037810 */ /* 0x000fe20007ffe0ff */
[----:B------:R-:W-:Y:S03]  /*4d70*/  BSSY B1, `(.L_x_40) ;  /* 0x000000c000017945 */ /* 0x000fe60003800000 */
[----:B------:R-:W-:-:S04]  /*4d80*/  LOP3.LUT R3, R3, 0x7f800000, RZ, 0xc0, !PT ;  /* 0x7f80000003037812 */ /* 0x000fc800078ec0ff */
[----:B------:R-:W-:-:S13]  /*4d90*/  ISETP.GT.U32.AND P0, PT, R3, 0x1ffffff, PT ;  /* 0x01ffffff0300780c */ /* 0x000fda0003f04070 */
[----:B------:R-:W-:Y:S05]  /*4da0*/  @P0 BRA `(.L_x_41) ;  /* 0x0000000000100947 */ /* 0x000fea0003800000 */
[----:B------:R-:W-:-:S07]  /*4db0*/  MOV R14, 0x4dd0 ;  /* 0x00004dd0000e7802 */ /* 0x000fce0000000f00 */
[----:B-1----:R-:W-:Y:S05]  /*4dc0*/  CALL.REL.NOINC `($__internal_0_$__cuda_sm20_rcp_rn_f32_slowpath) ;  /* 0x0000001800507944 */ /* 0x002fea0003c00000 */
[----:B------:R-:W-:Y:S01]  /*4dd0*/  MOV R10, R3 ;  /* 0x00000003000a7202 */ /* 0x000fe20000000f00 */
[----:B------:R-:W-:Y:S06]  /*4de0*/  BRA `(.L_x_42) ;  /* 0x0000000000107947 */ /* 0x000fec0003800000 */
.L_x_41:
[----:B------:R-:W2:Y:S02]  /*4df0*/  MUFU.RCP R3, R4 ;  /* 0x0000000400037308 */ /* 0x000ea40000001000 */
[----:B--2---:R-:W-:-:S04]  /*4e00*/  FFMA R6, R4, R3, -1 ;  /* 0xbf80000004067423 */ /* 0x004fc80000000003 */
[----:B------:R-:W-:-:S04]  /*4e10*/  FADD.FTZ R6, -R6, -RZ ;  /* 0x800000ff06067221 */ /* 0x000fc80000010100 */
[----:B------:R-:W-:-:S07]  /*4e20*/  FFMA R10, R3, R6, R3 ;  /* 0x00000006030a7223 */ /* 0x000fce0000000003 */
.L_x_42:
[----:B------:R-:W-:Y:S05]  /*4e30*/  BSYNC B1 ;  /* 0x0000000000017941 */ /* 0x000fea0003800000 */
.L_x_40:
[----:B------:R-:W-:Y:S01]  /*4e40*/  FSETP.GEU.AND P0, PT, |R4|, 1.175494350822287508e-38, PT ;  /* 0x008000000400780b */ /* 0x000fe20003f0e200 */
[----:B------:R-:W-:-:S12]  /*4e50*/  ULDC UR6, c[0x0][0x600] ;  /* 0x0001800000067ab9 */ /* 0x000fd80000000800 */
[----:B------:R-:W-:-:S04]  /*4e60*/  @!P0 FMUL R4, R4, 16777216 ;  /* 0x4b80000004048820 */ /* 0x000fc80000400000 */
[----:B------:R-:W2:Y:S02]  /*4e70*/  MUFU.LG2 R3, R4 ;  /* 0x0000000400037308 */ /* 0x000ea40000000c00 */
[----:B--2---:R-:W-:-:S04]  /*4e80*/  @!P0 FADD R3, R3, -24 ;  /* 0xc1c0000003038421 */ /* 0x004fc80000000000 */
[----:B------:R-:W-:-:S04]  /*4e90*/  FMUL R3, R3, 0.69314718246459960938 ;  /* 0x3f31721803037820 */ /* 0x000fc80000400000 */
[----:B------:R-:W-:-:S07]  /*4ea0*/  FFMA R6, R0, UR6, R3 ;  /* 0x0000000600067c23 */ /* 0x000fce0008000003 */
.L_x_39:
[----:B------:R-:W-:Y:S05]  /*4eb0*/  BSYNC B0 ;  /* 0x0000000000007941 */ /* 0x000fea0003800000 */
.L_x_38:
[----:B------:R-:W-:Y:S01]  /*4ec0*/  FSETP.NE.AND P0, PT, R15, -R18, PT ;  /* 0x800000120f00720b */ /* 0x000fe20003f05000 */
[----:B------:R-:W-:Y:S01]  /*4ed0*/  ULDC UR4, c[0x0][0x608] ;  /* 0x0001820000047ab9 */ /* 0x000fe20000000800 */
[----:B------:R-:W-:Y:S01]  /*4ee0*/  BSSY B0, `(.L_x_43) ;  /* 0x0000031000007945 */ /* 0x000fe20003800000 */
[----:B------:R-:W-:-:S04]  /*4ef0*/  FMUL R10, R10, UR4 ;  /* 0x000000040a0a7c20 */ /* 0x000fc80008400000 */
        /* <DEDUP_REMOVED lines=24> */
[----:B------:R-:W-:Y:S06]  /*5080*/  @!P0 BRA `(.L_x_44) ;  /* 0x0000000000588947 */ /* 0x000fec0003800000 */
[----:B------:R-:W-:Y:S01]  /*5090*/  VIADD R0, R7, 0x1800000 ;  /* 0x0180000007007836 */ /* 0x000fe20000000000 */
[----:B------:R-:W-:Y:S04]  /*50a0*/  BSSY B1, `(.L_x_45) ;  /* 0x000000d000017945 */ /* 0x000fe80003800000 */
[----:B------:R-:W-:-:S04]  /*50b0*/  LOP3.LUT R0, R0, 0x7f800000, RZ, 0xc0, !PT ;  /* 0x7f80000000007812 */ /* 0x000fc800078ec0ff */
[----:B------:R-:W-:-:S13]  /*50c0*/  ISETP.GT.U32.AND P0, PT, R0, 0x1ffffff, PT ;  /* 0x01ffffff0000780c */ /* 0x000fda0003f04070 */
[----:B------:R-:W-:Y:S05]  /*50d0*/  @P0 BRA `(.L_x_46) ;  /* 0x0000000000140947 */ /* 0x000fea0003800000 */
[----:B------:R-:W-:Y:S02]  /*50e0*/  MOV R4, R7 ;  /* 0x0000000700047202 */ /* 0x000fe40000000f00 */
[----:B------:R-:W-:-:S07]  /*50f0*/  MOV R14, 0x5110 ;  /* 0x00005110000e7802 */ /* 0x000fce0000000f00 */
[----:B-1----:R-:W-:Y:S05]  /*5100*/  CALL.REL.NOINC `($__internal_0_$__cuda_sm20_rcp_rn_f32_slowpath) ;  /* 0x0000001400807944 */ /* 0x002fea0003c00000 */
[----:B------:R-:W-:Y:S01]  /*5110*/  MOV R8, R3 ;  /* 0x0000000300087202 */ /* 0x000fe20000000f00 */
[----:B------:R-:W-:Y:S06]  /*5120*/  BRA `(.L_x_47) ;  /* 0x0000000000107947 */ /* 0x000fec0003800000 */
.L_x_46:
[----:B------:R-:W2:Y:S02]  /*5130*/  MUFU.RCP R8, R7 ;  /* 0x0000000700087308 */ /* 0x000ea40000001000 */
[----:B--2---:R-:W-:-:S04]  /*5140*/  FFMA R0, R7, R8, -1 ;  /* 0xbf80000007007423 */ /* 0x004fc80000000008 */
[----:B------:R-:W-:-:S04]  /*5150*/  FADD.FTZ R3, -R0, -RZ ;  /* 0x800000ff00037221 */ /* 0x000fc80000010100 */
[----:B------:R-:W-:-:S07]  /*5160*/  FFMA R8, R8, R3, R8 ;  /* 0x0000000308087223 */ /* 0x000fce0000000008 */
.L_x_47:
[----:B------:R-:W-:Y:S05]  /*5170*/  BSYNC B1 ;  /* 0x0000000000017941 */ /* 0x000fea0003800000 */
.L_x_45:
[----:B------:R-:W-:Y:S01]  /*5180*/  FSETP.GEU.AND P0, PT, |R7|, 1.175494350822287508e-38, PT ;  /* 0x008000000700780b */ /* 0x000fe20003f0e200 */
[----:B------:R-:W-:-:S12]  /*5190*/  ULDC UR4, c[0x0][0x600] ;  /* 0x0001800000047ab9 */ /* 0x000fd80000000800 */
[----:B------:R-:W-:-:S04]  /*51a0*/  @!P0 FMUL R7, R7, 16777216 ;  /* 0x4b80000007078820 */ /* 0x000fc80000400000 */
[----:B------:R-:W2:Y:S02]  /*51b0*/  MUFU.LG2 R0, R7 ;  /* 0x0000000700007308 */ /* 0x000ea40000000c00 */
[----:B--2---:R-:W-:-:S04]  /*51c0*/  @!P0 FADD R0, R0, -24 ;  /* 0xc1c0000000008421 */ /* 0x004fc80000000000 */
[----:B------:R-:W-:-:S04]  /*51d0*/  FMUL R0, R0, 0.69314718246459960938 ;  /* 0x3f31721800007820 */ /* 0x000fc80000400000 */
[----:B------:R-:W-:-:S07]  /*51e0*/  FFMA R5, R9, UR4, R0 ;  /* 0x0000000409057c23 */ /* 0x000fce0008000000 */
.L_x_44:
[----:B------:R-:W-:Y:S05]  /*51f0*/  BSYNC B0 ;  /* 0x0000000000007941 */ /* 0x000fea0003800000 */
.L_x_43:
[----:B------:R-:W2:Y:S01]  /*5200*/  S2R R3, SR_TID.X ;  /* 0x0000000000037919 */ /* 0x000ea20000002100 */
[----:B------:R-:W-:Y:S01]  /*5210*/  ULDC UR4, c[0x0][0x608] ;  /* 0x0001820000047ab9 */ /* 0x000fe20000000800 */
[----:B------:R-:W-:Y:S01]  /*5220*/  ULDC.64 UR8, c[0x0][0x208] ;  /* 0x0000820000087ab9 */ /* 0x000fe20000000a00 */
[----:B------:R-:W-:Y:S01]  /*5230*/  FMUL R0, R8, UR4 ;  /* 0x0000000408007c20 */ /* 0x000fe20008400000 */
[----:B------:R-:W-:Y:S01]  /*5240*/  BSSY B0, `(.L_x_48) ;  /* 0x0000019000007945 */ /* 0x000fe20003800000 */
[----:B------:R-:W-:Y:S02]  /*5250*/  SHF.R.U32.HI R19, RZ, 0x5, R16 ;  /* 0x00000005ff137819 */ /* 0x000fe40000011610 */
[----:B--2---:R-:W-:-:S13]  /*5260*/  LOP3.LUT P0, RZ, R3, 0x3, RZ, 0xc0, !PT ;  /* 0x0000000303ff7812 */ /* 0x004fda000780c0ff */
[----:B------:R-:W-:Y:S05]  /*5270*/  @P0 BRA `(.L_x_49) ;  /* 0x0000000000540947 */ /* 0x000fea0003800000 */
[----:B------:R-:W2:Y:S01]  /*5280*/  S2UR UR4, SR_CTAID.X ;  /* 0x00000000000479c3 */ /* 0x000ea20000002500 */
[----:B------:R-:W-:Y:S01]  /*5290*/  SHF.R.U32.HI R3, RZ, 0x2, R3 ;  /* 0x00000002ff037819 */ /* 0x000fe20000011603 */
[----:B------:R-:W-:-:S03]  /*52a0*/  IMAD.SHL.U32 R4, R19, 0x10, RZ ;  /* 0x0000001013047824 */ /* 0x000fc600078e00ff */
[----:B------:R-:W-:-:S04]  /*52b0*/  LOP3.LUT R3, R3, 0x7, RZ, 0xc0, !PT ;  /* 0x0000000703037812 */ /* 0x000fc800078ec0ff */
[----:B------:R-:W-:Y:S01]  /*52c0*/  LOP3.LUT R3, R4, 0xfffffff0, R3, 0xe2, !PT ;  /* 0xfffffff004037812 */ /* 0x000fe200078ee203 */
[----:B--2---:R-:W-:-:S03]  /*52d0*/  USHF.L.U32 UR6, UR4, 0x6, URZ ;  /* 0x0000000604067899 */ /* 0x004fc6000800063f */
[----:B------:R-:W-:Y:S02]  /*52e0*/  ULDC.64 UR4, c[0x0][0x688] ;  /* 0x0001a20000047ab9 */ /* 0x000fe40000000a00 */
[----:B------:R-:W-:Y:S02]  /*52f0*/  UIMAD UR4, UR36, UR4, UR6 ;  /* 0x00000004240472a4 */ /* 0x000fe4000f8e0206 */
[----:B------:R-:W-:Y:S02]  /*5300*/  IADD3 R4, R3, UR6, RZ ;  /* 0x0000000603047c10 */ /* 0x000fe4000fffe0ff */
[----:B------:R-:W-:Y:S02]  /*5310*/  UIMAD UR4, UR37, UR5, UR4 ;  /* 0x00000005250472a4 */ /* 0x000fe4000f8e0204 */
[C---:B------:R-:W-:Y:S01]  /*5320*/  IADD3 R7, R4.reuse, 0x8, RZ ;  /* 0x0000000804077810 */ /* 0x040fe20007ffe0ff */
[----:B------:R-:W-:Y:S02]  /*5330*/  ULDC UR5, c[0x0][0x288] ;  /* 0x0000a20000057ab9 */ /* 0x000fe40000000800 */
[----:B------:R-:W-:-:S02]  /*5340*/  ISETP.GE.U32.AND P0, PT, R4, UR5, PT ;  /* 0x0000000504007c0c */ /* 0x000fc4000bf06070 */
[----:B------:R-:W-:Y:S02]  /*5350*/  IADD3 R3, P2, R3, UR4, RZ ;  /* 0x0000000403037c10 */ /* 0x000fe4000ff5e0ff */
[----:B------:R-:W-:Y:S01]  /*5360*/  ISETP.GE.U32.AND P1, PT, R7, UR5, PT ;  /* 0x0000000507007c0c */ /* 0x000fe2000bf26070 */
[----:B------:R-:W-:Y:S02]  /*5370*/  ULDC.64 UR4, c[0x0][0x680] ;  /* 0x0001a00000047ab9 */ /* 0x000fe40000000a00 */
[----:B------:R-:W-:Y:S01]  /*5380*/  IMAD.X R4, RZ, RZ, RZ, P2 ;  /* 0x000000ffff047224 */ /* 0x000fe200010e06ff */
[----:B------:R-:W-:-:S04]  /*5390*/  LEA R8, P2, R3, UR4, 0x2 ;  /* 0x0000000403087c11 */ /* 0x000fc8000f8410ff */
[----:B------:R-:W-:-:S05]  /*53a0*/  LEA.HI.X R9, R3, UR5, R4, 0x2, P2 ;  /* 0x0000000503097c11 */ /* 0x000fca00090f1404 */
[----:B------:R2:W-:Y:S04]  /*53b0*/  @!P0 STG.E desc[UR8][R8.64], R6 ;  /* 0x0000000608008986 */ /* 0x0005e8000c101908 */
[----:B------:R2:W-:Y:S02]  /*53c0*/  @!P1 STG.E desc[UR8][R8.64+0x20], R5 ;  /* 0x0000200508009986 */ /* 0x0005e4000c101908 */
.L_x_49:
[----:B------:R-:W-:Y:S05]  /*53d0*/  BSYNC B0 ;  /* 0x0000000000007941 */ /* 0x000fea0003800000 */
.L_x_48:
[----:B------:R-:W-:Y:S01]  /*53e0*/  ULDC.64 UR4, c[0x0][0x730] ;  /* 0x0001cc0000047ab9 */ /* 0x000fe20000000a00 */
[-C--:B------:R-:W-:Y:S01]  /*53f0*/  FMUL R72, R26, R0.reuse ;  /* 0x000000001a487220 */ /* 0x080fe20000400000 */
[----:B------:R-:W-:Y:S01]  /*5400*/  ISETP.NE.U32.AND P0, PT, RZ, UR4, PT ;  /* 0x00000004ff007c0c */ /* 0x000fe2000bf05070 */
[-C--:B------:R-:W-:Y:S01]  /*5410*/  FMUL R76, R30, R0.reuse ;  /* 0x000000001e4c7220 */ /* 0x080fe20000400000 */
[-C--:B------:R-:W-:Y:S01]  /*5420*/  FMUL R80, R34, R0.reuse ;  /* 0x0000000022507220 */ /* 0x080fe20000400000 */
[-C--:B------:R-:W-:Y:S01]  /*5430*/  FMUL R74, R27, R0.reuse ;  /* 0x000000001b4a7220 */ /* 0x080fe20000400000 */
[----:B------:R-:W-:Y:S01]  /*5440*/  ISETP.NE.AND.EX P0, PT, RZ, UR5, PT, P0 ;  /* 0x00000005ff007c0c */ /* 0x000fe2000bf05300 */
        /* <DEDUP_REMOVED lines=20> */
[----:B------:R-:W-:Y:S06]  /*5590*/  @P0 BRA `(.L_x_50) ;  /* 0x0000000000200947 */ /* 0x000fec0003800000 */
[----:B------:R-:W-:Y:S02]  /*55a0*/  ULDC.64 UR4, c[0x0][0x728] ;  /* 0x0001ca0000047ab9 */ /* 0x000fe40000000a00 */
[----:B------:R-:W-:-:S04]  /*55b0*/  ISETP.NE.U32.AND P0, PT, RZ, UR4, PT ;  /* 0x00000004ff007c0c */ /* 0x000fc8000bf05070 */
[----:B------:R-:W-:-:S13]  /*55c0*/  ISETP.NE.AND.EX P0, PT, RZ, UR5, PT, P0 ;  /* 0x00000005ff007c0c */ /* 0x000fda000bf05300 */
[----:B------:R-:W-:Y:S05]  /*55d0*/  @!P0 BRA `(.L_x_51) ;  /* 0x00000000000c8947 */ /* 0x000fea0003800000 */
[----:B--2---:R-:W2:Y:S02]  /*55e0*/  LDC.64 R4, c[0x0][0x728] ;  /* 0x0001ca00ff047b82 */ /* 0x004ea40000000a00 */
[----:B--2---:R3:W5:Y:S01]  /*55f0*/  LDG.E R17, desc[UR8][R4.64] ;  /* 0x0000000804117981 */ /* 0x004762000c1e1900 */
[----:B------:R-:W-:Y:S05]  /*5600*/  BRA `(.L_x_50) ;  /* 0x0000000000047947 */ /* 0x000fea0003800000 */
.L_x_51:
[----:B------:R-:W4:Y:S02]  /*5610*/  LDC R17, c[0x0][0x720] ;  /* 0x0001c800ff117b82 */ /* 0x000f240000000800 */
.L_x_50:
[----:B------:R-:W-:-:S04]  /*5620*/  MOV R0, RZ ;  /* 0x000000ff00007202 */ /* 0x000fc80000000f00 */
[----:B------:R-:W-:-:S13]  /*5630*/  LOP3.LUT P0, RZ, R0, 0x1bf, RZ, 0xc0, !PT ;  /* 0x000001bf00ff7812 */ /* 0x000fda000780c0ff */
[----:B------:R-:W-:Y:S05]  /*5640*/  @!P0 BRA `(.L_x_52) ;  /* 0x0000000000408947 */ /* 0x000fea0003800000 */
[----:B------:R-:W-:Y:S01]  /*5650*/  MOV R14, 0x0 ;  /* 0x00000000000e7802 */ /* 0x000fe20000000f00 */
[----:B------:R-:W-:Y:S01]  /*5660*/  ULDC.64 UR4, c[0x4][0x70] ;  /* 0x01001c0000047ab9 */ /* 0x000fe20000000a00 */
[----:B------:R-:W-:Y:S01]  /*5670*/  ULDC.64 UR6, c[0x4][0x8] ;  /* 0x0100020000067ab9 */ /* 0x000fe20000000a00 */
[----:B---3--:R-:W-:Y:S01]  /*5680*/  MOV R4, UR4 ;  /* 0x0000000400047c02 */ /* 0x008fe20008000f00 */
[----:B------:R-:W-:Y:S01]  /*5690*/  IMAD.U32 R11, RZ, RZ, UR7 ;  /* 0x00000007ff0b7e24 */ /* 0x000fe2000f8e00ff */
[----:B--2---:R-:W-:Y:S01]  /*56a0*/  MOV R5, UR5 ;  /* 0x0000000500057c02 */ /* 0x004fe20008000f00 */
[----:B------:R-:W2:Y:S01]  /*56b0*/  LDC.64 R14, c[0x4][R14] ;  /* 0x010000000e0e7b82 */ /* 0x000ea20000000a00 */
[----:B------:R-:W-:Y:S01]  /*56c0*/  ULDC.64 UR4, c[0x4][0x78] ;  /* 0x01001e0000047ab9 */ /* 0x000fe20000000a00 */
[----:B------:R-:W-:Y:S01]  /*56d0*/  MOV R10, UR6 ;  /* 0x00000006000a7c02 */ /* 0x000fe20008000f00 */
[----:B------:R-:W-:Y:S01]  /*56e0*/  IMAD.U32 R6, RZ, RZ, UR4 ;  /* 0x00000004ff067e24 */ /* 0x000fe2000f8e00ff */
[----:B------:R-:W-:Y:S01]  /*56f0*/  MOV R7, UR5 ;  /* 0x0000000500077c02 */ /* 0x000fe20008000f00 */
[----:B------:R-:W-:Y:S01]  /*5700*/  IMAD.MOV.U32 R13, RZ, RZ, RZ ;  /* 0x000000ffff0d7224 */ /* 0x000fe200078e00ff */
[----:B------:R-:W-:-:S02]  /*5710*/  MOV R8, 0x70 ;  /* 0x0000007000087802 */ /* 0x000fc40000000f00 */
[----:B------:R-:W-:-:S07]  /*5720*/  MOV R12, 0x1 ;  /* 0x00000001000c7802 */ /* 0x000fce0000000f00 */
[----:B-1----:R-:W-:-:S07]  /*5730*/  LEPC R20, `(.L_x_52) ;  /* 0x000000001014794e */ /* 0x002fce0000000000 */
[----:B--2-45:R-:W-:Y:S05]  /*5740*/  CALL.ABS.NOINC R14 ;  /* 0x000000000e007343 */ /* 0x034fea0003c00000 */
.L_x_52:
[----:B------:R-:W-:-:S13]  /*5750*/  LOP3.LUT P0, RZ, R2, 0x1bf, RZ, 0xc0, !PT ;  /* 0x000001bf02ff7812 */ /* 0x000fda000780c0ff */
[----:B------:R-:W-:Y:S05]  /*5760*/  @!P0 BRA `(.L_x_53) ;  /* 0x0000000000408947 */ /* 0x000fea0003800000 */
[----:B------:R-:W-:Y:S01]  /*5770*/  MOV R14, 0x0 ;  /* 0x00000000000e7802 */ /* 0x000fe20000000f00 */
[----:B------:R-:W-:Y:S01]  /*5780*/  ULDC.64 UR4, c[0x4][0x70] ;  /* 0x01001c0000047ab9 */ /* 0x000fe20000000a00 */
[----:B------:R-:W-:Y:S01]  /*5790*/  ULDC.64 UR6, c[0x4][0x78] ;  /* 0x01001e0000067ab9 */ /* 0x000fe20000000a00 */
[----:B---3--:R-:W-:Y:S01]  /*57a0*/  MOV R4, UR4 ;  /* 0x0000000400047c02 */ /* 0x008fe20008000f00 */
[----:B--2---:R-:W-:Y:S01]  /*57b0*/  IMAD.U32 R6, RZ, RZ, UR6 ;  /* 0x00000006ff067e24 */ /* 0x004fe2000f8e00ff */
[----:B------:R-:W-:Y:S01]  /*57c0*/  MOV R5, UR5 ;  /* 0x0000000500057c02 */ /* 0x000fe20008000f00 */
        /* <DEDUP_REMOVED lines=10> */
.L_x_53:
[----:B--23--:R-:W2:Y:S01]  /*5870*/  S2R R5, SR_TID.X ;  /* 0x0000000000057919 */ /* 0x00cea20000002100 */
[----:B------:R-:W-:Y:S01]  /*5880*/  ULDC.64 UR4, c[0x0][0x730] ;  /* 0x0001cc0000047ab9 */ /* 0x000fe20000000a00 */
[----:B------:R-:W-:Y:S01]  /*5890*/  VIADD R16, R16, 0x1f ;  /* 0x0000001f10107836 */ /* 0x000fe20000000000 */
[----:B------:R-:W-:-:S04]  /*58a0*/  ISETP.NE.U32.AND P0, PT, RZ, UR4, PT ;  /* 0x00000004ff007c0c */ /* 0x000fc8000bf05070 */
[----:B------:R-:W-:Y:S02]  /*58b0*/  ISETP.NE.AND.EX P0, PT, RZ, UR5, PT, P0 ;  /* 0x00000005ff007c0c */ /* 0x000fe4000bf05300 */
[----:B------:R-:W-:-:S11]  /*58c0*/  ISETP.GT.U32.AND P1, PT, R16, 0x3e, PT ;  /* 0x0000003e1000780c */ /* 0x000fd60003f24070 */
[----:B----45:R-:W3:Y:S01]  /*58d0*/  @P0 LDC R17, c[0x0][0x720] ;  /* 0x0001c800ff110b82 */ /* 0x030ee20000000800 */
[----:B--2---:R-:W-:Y:S02]  /*58e0*/  SHF.L.U32 R0, R5, 0x5, RZ ;  /* 0x0000000505007819 */ /* 0x004fe400000006ff */
[----:B------:R-:W-:Y:S02]  /*58f0*/  SHF.R.U32.HI R4, RZ, 0x1, R5 ;  /* 0x00000001ff047819 */ /* 0x000fe40000011605 */
[C---:B------:R-:W-:Y:S02]  /*5900*/  LOP3.LUT R3, R0.reuse, 0xc0, RZ, 0xc0, !PT ;  /* 0x000000c000037812 */ /* 0x040fe400078ec0ff */
[----:B------:R-:W-:Y:S02]  /*5910*/  LOP3.LUT R6, R0, 0x20, RZ, 0xc0, !PT ;  /* 0x0000002000067812 */ /* 0x000fe400078ec0ff */
[----:B------:R-:W-:Y:S02]  /*5920*/  LOP3.LUT R3, R3, 0x8, R4, 0xf8, !PT ;  /* 0x0000000803037812 */ /* 0x000fe400078ef804 */
[----:B------:R-:W-:-:S02]  /*5930*/  SHF.L.U32 R4, R5, 0x2, RZ ;  /* 0x0000000205047819 */ /* 0x000fc400000006ff */
[----:B------:R-:W-:Y:S01]  /*5940*/  LEA R6, R19, R6, 0x9 ;  /* 0x0000000613067211 */ /* 0x000fe200078e48ff */
[-C--:B---3--:R-:W-:Y:S01]  /*5950*/  FMUL R7, R76, R17.reuse ;  /* 0x000000114c077220 */ /* 0x088fe20000400000 */
[----:B------:R-:W-:Y:S01]  /*5960*/  LOP3.LUT R3, R3, 0x18, R4, 0x78, !PT ;  /* 0x0000001803037812 */ /* 0x000fe200078e7804 */
[-C--:B------:R-:W-:Y:S01]  /*5970*/  FMUL R8, R78, R17.reuse ;  /* 0x000000114e087220 */ /* 0x080fe20000400000 */
[----:B------:R-:W-:Y:S01]  /*5980*/  LOP3.LUT R0, R0, 0x100, RZ, 0xc0, !PT ;  /* 0x0000010000007812 */ /* 0x000fe200078ec0ff */
[-C--:B------:R-:W-:Y:S01]  /*5990*/  FMUL R9, R80, R17.reuse ;  /* 0x0000001150097220 */ /* 0x080fe20000400000 */
[----:B------:R-:W-:Y:S01]  /*59a0*/  LOP3.LUT P0, RZ, R5, 0x4, RZ, 0xc0, !PT ;  /* 0x0000000405ff7812 */ /* 0x000fe2000780c0ff */
[-C--:B------:R-:W-:Y:S01]  /*59b0*/  FMUL R5, R72, R17.reuse ;  /* 0x0000001148057220 */ /* 0x080fe20000400000 */
[----:B------:R-:W-:Y:S01]  /*59c0*/  IADD3 R3, R3, R6, R0 ;  /* 0x0000000603037210 */ /* 0x000fe20007ffe000 */
        /* <DEDUP_REMOVED lines=13> */
[-C--:B------:R-:W-:Y:S01]  /*5aa0*/  FMUL R41, R41, R17.reuse ;  /* 0x0000001129297220 */ /* 0x080fe20000400000 */
[----:B------:R-:W-:Y:S01]  /*5ab0*/  MOV R0, 0x10 ;  /* 0x0000001000007802 */ /* 0x000fe20000000f00 */
[----:B------:R-:W-:Y:S01]  /*5ac0*/  FMUL R40, R40, R17 ;  /* 0x0000001128287220 */ /* 0x000fe20000400000 */
[----:B------:R-:W-:Y:S01]  /*5ad0*/  F2FP.F16.F32.PACK_AB R7, R8, R7 ;  /* 0x000000070807723e */ /* 0x000fe200000000ff */
[----:B------:R-:W-:Y:S01]  /*5ae0*/  FMUL R13, R86, R17 ;  /* 0x00000011560d7220 */ /* 0x000fe20000400000 */
[----:B------:R-:W-:Y:S01]  /*5af0*/  F2FP.F16.F32.PACK_AB R9, R10, R9 ;  /* 0x000000090a09723e */ /* 0x000fe200000000ff */
        /* <DEDUP_REMOVED lines=29> */
[----:B------:R-:W-:-:S02]  /*5cd0*/  F2FP.F16.F32.PACK_AB R4, R25, R4 ;  /* 0x000000041904723e */ /* 0x000fc400000000ff */
[----:B------:R-:W-:Y:S02]  /*5ce0*/  F2FP.F16.F32.PACK_AB R6, R29, R6 ;  /* 0x000000061d06723e */ /* 0x000fe400000000ff */
[----:B------:R-:W-:Y:S02]  /*5cf0*/  F2FP.F16.F32.PACK_AB R8, R33, R32 ;  /* 0x000000202108723e */ /* 0x000fe400000000ff */
[----:B------:R-:W-:Y:S02]  /*5d00*/  F2FP.F16.F32.PACK_AB R10, R37, R36 ;  /* 0x00000024250a723e */ /* 0x000fe400000000ff */
[----:B------:R-:W-:Y:S02]  /*5d10*/  F2FP.F16.F32.PACK_AB R11, R12, R11 ;  /* 0x0000000b0c0b723e */ /* 0x000fe400000000ff */
[----:B------:R-:W-:Y:S02]  /*5d20*/  SEL R0, R0, 0xfffffff0, !P0 ;  /* 0xfffffff000007807 */ /* 0x000fe40004000000 */
[----:B------:R-:W-:Y:S01]  /*5d30*/  LEA R3, R3, R2, 0x1 ;  /* 0x0000000203037211 */ /* 0x000fe200078e08ff */
[----:B------:R-:W-:Y:S06]  /*5d40*/  @P1 BRA `(.L_x_54) ;  /* 0x0000000000041947 */ /* 0x000fec0003800000 */
[----:B------:R-:W-:-:S04]  /*5d50*/  DEPBAR.LE SB0, 0x1 ;  /* 0x000080400000791a */ /* 0x000fc80000000000 */
.L_x_54:
[----:B------:R-:W-:Y:S05]  /*5d60*/  WARPSYNC.ALL ;  /* 0x0000000000007948 */ /* 0x000fea0003800000 */
[----:B------:R-:W-:Y:S01]  /*5d70*/  BAR.SYNC.DEFER_BLOCKING 0x1, 0x80 ;  /* 0x0042000000007b1d */ /* 0x000fe20000010000 */
[----:B------:R-:W-:Y:S02]  /*5d80*/  LEA R0, R0, R3, 0x1 ;  /* 0x0000000300007211 */ /* 0x000fe400078e08ff */
[----:B------:R-:W-:Y:S02]  /*5d90*/  F2FP.F16.F32.PACK_AB R14, R14, R15 ;  /* 0x0000000f0e0e723e */ /* 0x000fe400000000ff */
[----:B------:R-:W-:Y:S01]  /*5da0*/  F2FP.F16.F32.PACK_AB R48, R49, R48 ;  /* 0x000000303130723e */ /* 0x000fe200000000ff */
[----:B------:R-:W-:Y:S01]  /*5db0*/  BSSY B0, `(.L_x_55) ;  /* 0x000001d000007945 */ /* 0x000fe20003800000 */
[----:B------:R-:W-:-:S02]  /*5dc0*/  F2FP.F16.F32.PACK_AB R12, R41, R40 ;  /* 0x00000028290c723e */ /* 0x000fc400000000ff */
[----:B------:R-:W-:Y:S02]  /*5dd0*/  F2FP.F16.F32.PACK_AB R13, R13, R42 ;  /* 0x0000002a0d0d723e */ /* 0x000fe400000000ff */
[----:B------:R-:W-:Y:S02]  /*5de0*/  F2FP.F16.F32.PACK_AB R15, R34, R19 ;  /* 0x00000013220f723e */ /* 0x000fe400000000ff */
[----:B------:R-:W-:Y:S02]  /*5df0*/  F2FP.F16.F32.PACK_AB R49, R30, R21 ;  /* 0x000000151e31723e */ /* 0x000fe400000000ff */
[----:B------:R-:W-:Y:S02]  /*5e00*/  F2FP.F16.F32.PACK_AB R50, R53, R52 ;  /* 0x000000343532723e */ /* 0x000fe400000000ff */
[----:B------:R-:W-:Y:S01]  /*5e10*/  F2FP.F16.F32.PACK_AB R51, R26, R23 ;  /* 0x000000171a33723e */ /* 0x000fe200000000ff */
[----:B------:R2:W-:Y:S04]  /*5e20*/  STSM.16.M88.4 [R3], R4 ;  /* 0x0000000403007844 */ /* 0x0005e80000000200 */
[----:B------:R2:W-:Y:S01]  /*5e30*/  STSM.16.M88.4 [R0], R8 ;  /* 0x0000000800007844 */ /* 0x0005e20000000200 */
[----:B------:R-:W-:Y:S01]  /*5e40*/  @!PT LDS RZ, [RZ] ;  /* 0x00000000fffff984 */ /* 0x000fe20000000800 */
[----:B------:R-:W-:Y:S01]  /*5e50*/  @!PT LDS RZ, [RZ] ;  /* 0x00000000fffff984 */ /* 0x000fe20000000800 */
[----:B------:R-:W-:Y:S01]  /*5e60*/  @!PT LDS RZ, [RZ] ;  /* 0x00000000fffff984 */ /* 0x000fe20000000800 */
[----:B------:R-:W-:Y:S01]  /*5e70*/  @!PT LDS RZ, [RZ] ;  /* 0x00000000fffff984 */ /* 0x000fe20000000800 */
[----:B------:R3:W-:Y:S06]  /*5e80*/  MEMBAR.ALL.CTA ;  /* 0x0000000000007992 */ /* 0x0007ec0000008000 */
[----:B---3--:R-:W3:Y:S02]  /*5e90*/  FENCE.VIEW.ASYNC.S ;  /* 0x00000000000073c6 */ /* 0x008ee40000000000 */
[----:B---3--:R-:W-:Y:S06]  /*5ea0*/  BAR.SYNC.DEFER_BLOCKING 0x1, 0x80 ;  /* 0x0042000000007b1d */ /* 0x008fec0000010000 */
[----:B------:R-:W-:Y:S05]  /*5eb0*/  @P1 BRA `(.L_x_56) ;  /* 0x0000000000301947 */ /* 0x000fea0003800000 */
[----:B------:R-:W3:Y:S01]  /*5ec0*/  S2UR UR10, SR_CTAID.X ;  /* 0x00000000000a79c3 */ /* 0x000ee20000002500 */
[----:B------:R-:W-:Y:S01]  /*5ed0*/  ULDC.64 UR4, c[0x0][0x198] ;  /* 0x0000660000047ab9 */ /* 0x000fe20000000a00 */
[----:B------:R-:W-:Y:S01]  /*5ee0*/  R2UR UR8, R2 ;  /* 0x00000000020872ca */ /* 0x000fe200000e0000 */
[----:B------:R-:W-:Y:S01]  /*5ef0*/  UIADD3 UR4, UP0, UR4, 0x670, URZ ;  /* 0x0000067004047890 */ /* 0x000fe2000ff1e03f */
[----:B------:R-:W-:Y:S01]  /*5f00*/  UMOV UR9, URZ ;  /* 0x0000003f00097c82 */ /* 0x000fe20008000000 */
[----:B------:R-:W-:Y:S02]  /*5f10*/  UMOV UR11, UR36 ;  /* 0x00000024000b7c82 */ /* 0x000fe40008000000 */
[----:B------:R-:W-:Y:S01]  /*5f20*/  UIADD3.X UR5, URZ, UR5, URZ, UP0, !UPT ;  /* 0x000000053f057290 */ /* 0x000fe200087fe43f */
[----:B------:R-:W-:Y:S01]  /*5f30*/  UMOV UR12, UR37 ;  /* 0x00000025000c7c82 */ /* 0x000fe20008000000 */
[----:B---3--:R-:W-:-:S09]  /*5f40*/  USHF.L.U32 UR10, UR10, 0x6, URZ ;  /* 0x000000060a0a7899 */ /* 0x008fd2000800063f */
[----:B------:R3:W-:Y:S01]  /*5f50*/  UTMASTG.4D [UR8], [UR4] ;  /* 0x00000008040073b5 */ /* 0x0007e20008018000 */
[----:B------:R0:W-:Y:S01]  /*5f60*/  UTMACMDFLUSH ;  /* 0x00000000000079b7 */ /* 0x0001e20000000000 */
[----:B---3--:R-:W-:-:S04]  /*5f70*/  DEPBAR.LE SB0, 0x1 ;  /* 0x000080400000791a */ /* 0x008fc80000000000 */
.L_x_56:
[----:B------:R-:W-:Y:S05]  /*5f80*/  BSYNC B0 ;  /* 0x0000000000007941 */ /* 0x000fea0003800000 */
.L_x_55:
[----:B------:R-:W-:Y:S01]  /*5f90*/  BAR.SYNC.DEFER_BLOCKING 0x1, 0x80 ;  /* 0x0042000000007b1d */ /* 0x000fe20000010000 */
[----:B------:R-:W-:Y:S02]  /*5fa0*/  F2FP.F16.F32.PACK_AB R64, R65, R64 ;  /* 0x000000404140723e */ /* 0x000fe400000000ff */
[----:B------:R-:W-:Y:S02]  /*5fb0*/  F2FP.F16.F32.PACK_AB R65, R67, R66 ;  /* 0x000000424341723e */ /* 0x000fe400000000ff */
[----:B------:R-:W-:Y:S01]  /*5fc0*/  F2FP.F16.F32.PACK_AB R28, R57, R56 ;  /* 0x00000038391c723e */ /* 0x000fe200000000ff */
[----:B------:R-:W-:Y:S01]  /*5fd0*/  BSSY B0, `(.L_x_57) ;  /* 0x000001d000007945 */ /* 0x000fe20003800000 */
[----:B------:R-:W-:Y:S02]  /*5fe0*/  F2FP.F16.F32.PACK_AB R29, R22, R27 ;  /* 0x0000001b161d723e */ /* 0x000fe400000000ff */
[----:B------:R-:W-:Y:S02]  /*5ff0*/  F2FP.F16.F32.PACK_AB R30, R61, R60 ;  /* 0x0000003c3d1e723e */ /* 0x000fe400000000ff */
[----:B------:R-:W-:-:S02]  /*6000*/  F2FP.F16.F32.PACK_AB R31, R18, R31 ;  /* 0x0000001f121f723e */ /* 0x000fc400000000ff */
[----:B------:R-:W-:Y:S02]  /*6010*/  F2FP.F16.F32.PACK_AB R66, R69, R68 ;  /* 0x000000444542723e */ /* 0x000fe400000000ff */
[----:B------:R-:W-:Y:S01]  /*6020*/  F2FP.F16.F32.PACK_AB R67, R71, R70 ;  /* 0x000000464743723e */ /* 0x000fe200000000ff */
[----:B------:R3:W-:Y:S04]  /*6030*/  STSM.16.M88.4 [R3+0x1000], R12 ;  /* 0x0010000c03007844 */ /* 0x0007e80000000200 */
[----:B------:R3:W-:Y:S01]  /*6040*/  STSM.16.M88.4 [R0+0x1000], R48 ;  /* 0x0010003000007844 */ /* 0x0007e20000000200 */
[----:B------:R-:W-:Y:S01]  /*6050*/  @!PT LDS RZ, [RZ] ;  /* 0x00000000fffff984 */ /* 0x000fe20000000800 */
[----:B------:R-:W-:Y:S01]  /*6060*/  @!PT LDS RZ, [RZ] ;  /* 0x00000000fffff984 */ /* 0x000fe20000000800 */
[----:B------:R-:W-:Y:S01]  /*6070*/  @!PT LDS RZ, [RZ] ;  /* 0x00000000fffff984 */ /* 0x000fe20000000800 */
[----:B------:R-:W-:Y:S01]  /*6080*/  @!PT LDS RZ, [RZ] ;  /* 0x00000000fffff984 */ /* 0x000fe20000000800 */
[----:B------:R4:W-:Y:S06]  /*6090*/  MEMBAR.ALL.CTA ;  /* 0x0000000000007992 */ /* 0x0009ec0000008000 */
[----:B----4-:R-:W4:Y:S02]  /*60a0*/  FENCE.VIEW.ASYNC.S ;  /* 0x00000000000073c6 */ /* 0x010f240000000000 */
[----:B----4-:R-:W-:Y:S06]  /*60b0*/  BAR.SYNC.DEFER_BLOCKING 0x1, 0x80 ;  /* 0x0042000000007b1d */ /* 0x010fec0000010000 */
[----:B------:R-:W-:Y:S05]  /*60c0*/  @P1 BRA `(.L_x_58) ;  /* 0x0000000000341947 */ /* 0x000fea0003800000 */
[----:B------:R-:W4:Y:S01]  /*60d0*/  S2UR UR10, SR_CTAID.X ;  /* 0x00000000000a79c3 */ /* 0x000f220000002500 */
[----:B------:R-:W-:Y:S01]  /*60e0*/  R2UR UR8, R2 ;  /* 0x00000000020872ca */ /* 0x000fe200000e0000 */
[----:B------:R-:W-:Y:S01]  /*60f0*/  ULDC.64 UR4, c[0x0][0x198] ;  /* 0x0000660000047ab9 */ /* 0x000fe20000000a00 */
[----:B------:R-:W-:Y:S01]  /*6100*/  UMOV UR9, 0x20 ;  /* 0x0000002000097882 */ /* 0x000fe20000000000 */
[----:B------:R-:W-:Y:S01]  /*6110*/  UIADD3 UR4, UP0, UR4, 0x670, URZ ;  /* 0x0000067004047890 */ /* 0x000fe2000ff1e03f */
[----:B------:R-:W-:Y:S01]  /*6120*/  UMOV UR11, UR36 ;  /* 0x00000024000b7c82 */ /* 0x000fe20008000000 */
[----:B------:R-:W-:Y:S02]  /*6130*/  UMOV UR12, UR37 ;  /* 0x00000025000c7c82 */ /* 0x000fe40008000000 */
[----:B------:R-:W-:-:S06]  /*6140*/  UIADD3.X UR5, URZ, UR5, URZ, UP0, !UPT ;  /* 0x000000053f057290 */ /* 0x000fcc00087fe43f */
[----:B------:R-:W-:Y:S02]  /*6150*/  UIADD3 UR8, UR8, 0x1000, URZ ;  /* 0x0000100008087890 */ /* 0x000fe4000fffe03f */
[----:B----4-:R-:W-:-:S09]  /*6160*/  USHF.L.U32 UR10, UR10, 0x6, URZ ;  /* 0x000000060a0a7899 */ /* 0x010fd2000800063f */
[----:B------:R4:W-:Y:S01]  /*6170*/  UTMASTG.4D [UR8], [UR4] ;  /* 0x00000008040073b5 */ /* 0x0009e20008018000 */
[----:B------:R0:W-:Y:S01]  /*6180*/  UTMACMDFLUSH ;  /* 0x00000000000079b7 */ /* 0x0001e20000000000 */
[----:B----4-:R-:W-:-:S04]  /*6190*/  DEPBAR.LE SB0, 0x1 ;  /* 0x000080400000791a */ /* 0x010fc80000000000 */
.L_x_58:
[----:B------:R-:W-:Y:S05]  /*61a0*/  BSYNC B0 ;  /* 0x0000000000007941 */ /* 0x000fea0003800000 */
.L_x_57:
[----:B------:R-:W-:Y:S06]  /*61b0*/  BAR.SYNC.DEFER_BLOCKING 0x1, 0x80 ;  /* 0x0042000000007b1d */ /* 0x000fec0000010000 */
[----:B------:R-:W-:Y:S01]  /*61c0*/  BSSY B0, `(.L_x_59) ;  /* 0x0000016000007945 */ /* 0x000fe20003800000 */
[----:B------:R4:W-:Y:S04]  /*61d0*/  STSM.16.M88.4 [R3], R28 ;  /* 0x0000001c03007844 */ /* 0x0009e80000000200 */
[----:B------:R4:W-:Y:S01]  /*61e0*/  STSM.16.M88.4 [R0], R64 ;  /* 0x0000004000007844 */ /* 0x0009e20000000200 */
[----:B------:R-:W-:Y:S01]  /*61f0*/  @!PT LDS RZ, [RZ] ;  /* 0x00000000fffff984 */ /* 0x000fe20000000800 */
[----:B------:R-:W-:Y:S01]  /*6200*/  @!PT LDS RZ, [RZ] ;  /* 0x00000000fffff984 */ /* 0x000fe20000000800 */
[----:B------:R-:W-:Y:S01]  /*6210*/  @!PT LDS RZ, [RZ] ;  /* 0x00000000fffff984 */ /* 0x000fe20000000800 */
[----:B------:R-:W-:Y:S01]  /*6220*/  @!PT LDS RZ, [RZ] ;  /* 0x00000000fffff984 */ /* 0x000fe20000000800 */
[----:B------:R5:W-:Y:S06]  /*6230*/  MEMBAR.ALL.CTA ;  /* 0x0000000000007992 */ /* 0x000bec0000008000 */
[----:B-----5:R-:W5:Y:S02]  /*6240*/  FENCE.VIEW.ASYNC.S ;  /* 0x00000000000073c6 */ /* 0x020f640000000000 */
[----:B-----5:R-:W-:Y:S06]  /*6250*/  BAR.SYNC.DEFER_BLOCKING 0x1, 0x80 ;  /* 0x0042000000007b1d */ /* 0x020fec0000010000 */
[----:B------:R-:W-:Y:S05]  /*6260*/  @P1 BRA `(.L_x_60) ;  /* 0x00000000002c1947 */ /* 0x000fea0003800000 */
[----:B------:R-:W5:Y:S01]  /*6270*/  S2UR UR10, SR_CTAID.X ;  /* 0x00000000000a79c3 */ /* 0x000f620000002500 */
[----:B------:R-:W-:Y:S01]  /*6280*/  ULDC.64 UR4, c[0x0][0x198] ;  /* 0x0000660000047ab9 */ /* 0x000fe20000000a00 */
[----:B------:R-:W-:Y:S01]  /*6290*/  R2UR UR8, R2 ;  /* 0x00000000020872ca */ /* 0x000fe200000e0000 */
[----:B------:R-:W-:Y:S01]  /*62a0*/  UIADD3 UR4, UP0, UR4, 0x670, URZ ;  /* 0x0000067004047890 */ /* 0x000fe2000ff1e03f */
[----:B------:R-:W-:Y:S01]  /*62b0*/  UMOV UR9, 0x40 ;  /* 0x0000004000097882 */ /* 0x000fe20000000000 */
[----:B------:R-:W-:Y:S02]  /*62c0*/  UMOV UR11, UR36 ;  /* 0x00000024000b7c82 */ /* 0x000fe40008000000 */
[----:B------:R-:W-:Y:S01]  /*62d0*/  UIADD3.X UR5, URZ, UR5, URZ, UP0, !UPT ;  /* 0x000000053f057290 */ /* 0x000fe200087fe43f */
[----:B------:R-:W-:Y:S01]  /*62e0*/  UMOV UR12, UR37 ;  /* 0x00000025000c7c82 */ /* 0x000fe20008000000 */
[----:B-----5:R-:W-:-:S09]  /*62f0*/  USHF.L.U32 UR10, UR10, 0x6, URZ ;  /* 0x000000060a0a7899 */ /* 0x020fd2000800063f */
[----:B------:R1:W-:Y:S02]  /*6300*/  UTMASTG.4D [UR8], [UR4] ;  /* 0x00000008040073b5 */ /* 0x0003e40008018000 */
[----:B-1----:R0:W-:Y:S02]  /*6310*/  UTMACMDFLUSH ;  /* 0x00000000000079b7 */ /* 0x0021e40000000000 */
.L_x_60:
[----:B------:R-:W-:Y:S05]  /*6320*/  BSYNC B0 ;  /* 0x0000000000007941 */ /* 0x000fea0003800000 */
.L_x_59:
[----:B------:R-:W-:-:S04]  /*6330*/  DEPBAR.LE SB0, 0x0 ;  /* 0x000080000000791a */ /* 0x000fc80000000000 */
[----:B------:R-:W-:Y:S05]  /*6340*/  EXIT ;  /* 0x000000000000794d */ /* 0x000fea0003800000 */
.L_x_7:
[----:B-1----:R1:W2:Y:S02]  /*6350*/  SYNCS.PHASECHK.TRANS64.TRYWAIT P2, [R3+URZ+0xf048], R2 ;  /* 0x00f04802030075a7 */ /* 0x0022a4000804017f */
[----:B--2---:R-:W-:Y:S05]  /*6360*/  @!P2 NANOSLEEP.SYNCS 0x989680 ;  /* 0x009896800000a95d */ /* 0x004fea0003900000 */
[----:B------:R-:W2:Y:S02]  /*6370*/  @!P2 SYNCS.PHASECHK.TRANS64 P2, [R3+URZ+0xf048], R2 ;  /* 0x00f048020300a5a7 */ /* 0x000ea4000804007f */
[----:B--2---:R-:W-:Y:S05]  /*6380*/  @!P2 BRA `(.L_x_7) ;  /* 0xfffffffc00f0a947 */ /* 0x004fea000383ffff */
[----:B------:R-:W-:Y:S05]  /*6390*/  BRA `(.L_x_61) ;  /* 0xffffffa000cc7947 */ /* 0x000fea000383ffff */
.L_x_12:
[----:B-1----:R1:W2:Y:S02]  /*63a0*/  SYNCS.PHASECHK.TRANS64.TRYWAIT P1, [R0+URZ+0xf020], R3 ;  /* 0x00f02003000075a7 */ /* 0x0022a4000802017f */
[----:B--2---:R-:W-:Y:S05]  /*63b0*/  @!P1 NANOSLEEP.SYNCS 0x989680 ;  /* 0x009896800000995d */ /* 0x004fea0003900000 */
[----:B------:R-:W2:Y:S02]  /*63c0*/  @!P1 SYNCS.PHASECHK.TRANS64 P1, [R0+URZ+0xf020], R3 ;  /* 0x00f02003000095a7 */ /* 0x000ea4000802007f */
[----:B--2---:R-:W-:Y:S05]  /*63d0*/  @!P1 BRA `(.L_x_12) ;  /* 0xfffffffc00f09947 */ /* 0x004fea000383ffff */
[----:B------:R-:W-:Y:S05]  /*63e0*/  BRA `(.L_x_62) ;  /* 0xffffffa400987947 */ /* 0x000fea000383ffff */
.L_x_14:
[----:B-1----:R1:W2:Y:S02]  /*63f0*/  SYNCS.PHASECHK.TRANS64.TRYWAIT P1, [R0+URZ+0xf020], R3 ;  /* 0x00f02003000075a7 */ /* 0x0022a4000802017f */
[----:B--2---:R-:W-:Y:S05]  /*6400*/  @!P1 NANOSLEEP.SYNCS 0x989680 ;  /* 0x009896800000995d */ /* 0x004fea0003900000 */
[----:B------:R-:W2:Y:S02]  /*6410*/  @!P1 SYNCS.PHASECHK.TRANS64 P1, [R0+URZ+0xf020], R3 ;  /* 0x00f02003000095a7 */ /* 0x000ea4000802007f */
[----:B--2---:R-:W-:Y:S05]  /*6420*/  @!P1 BRA `(.L_x_14) ;  /* 0xfffffffc00f09947 */ /* 0x004fea000383ffff */
[----:B------:R-:W-:Y:S05]  /*6430*/  BRA `(.L_x_63) ;  /* 0xffffffa800287947 */ /* 0x000fea000383ffff */
.L_x_17:
[----:B-1----:R1:W2:Y:S02]  /*6440*/  SYNCS.PHASECHK.TRANS64.TRYWAIT P1, [R2+URZ+0xf020], R3 ;  /* 0x00f02003020075a7 */ /* 0x0022a4000802017f */
[----:B--2---:R-:W-:Y:S05]  /*6450*/  @!P1 NANOSLEEP.SYNCS 0x989680 ;  /* 0x009896800000995d */ /* 0x004fea0003900000 */
[----:B------:R-:W2:Y:S02]  /*6460*/  @!P1 SYNCS.PHASECHK.TRANS64 P1, [R2+URZ+0xf020], R3 ;  /* 0x00f02003020095a7 */ /* 0x000ea4000802007f */
[----:B--2---:R-:W-:Y:S05]  /*6470*/  @!P1 BRA `(.L_x_17) ;  /* 0xfffffffc00f09947 */ /* 0x004fea000383ffff */
[----:B------:R-:W-:Y:S05]  /*6480*/  BRA `(.L_x_64) ;  /* 0xffffffa800d47947 */ /* 0x000fea000383ffff */
.L_x_19:
[----:B-1----:R1:W2:Y:S02]  /*6490*/  SYNCS.PHASECHK.TRANS64.TRYWAIT P1, [R3+URZ+0xf020], R0 ;  /* 0x00f02000030075a7 */ /* 0x0022a4000802017f */
[----:B--2---:R-:W-:Y:S05]  /*64a0*/  @!P1 NANOSLEEP.SYNCS 0x989680 ;  /* 0x009896800000995d */ /* 0x004fea0003900000 */
[----:B------:R-:W2:Y:S02]  /*64b0*/  @!P1 SYNCS.PHASECHK.TRANS64 P1, [R3+URZ+0xf020], R0 ;  /* 0x00f02000030095a7 */ /* 0x000ea4000802007f */
[----:B--2---:R-:W-:Y:S05]  /*64c0*/  @!P1 BRA `(.L_x_19) ;  /* 0xfffffffc00f09947 */ /* 0x004fea000383ffff */
[----:B------:R-:W-:Y:S05]  /*64d0*/  BRA `(.L_x_65) ;  /* 0xffffffac007c7947 */ /* 0x000fea000383ffff */
.L_x_21:
[----:B-1----:R1:W2:Y:S02]  /*64e0*/  SYNCS.PHASECHK.TRANS64.TRYWAIT P1, [R2+URZ+0xf040], R57 ;  /* 0x00f04039020075a7 */ /* 0x0022a4000802017f */
[----:B--2---:R-:W-:Y:S05]  /*64f0*/  @!P1 NANOSLEEP.SYNCS 0x989680 ;  /* 0x009896800000995d */ /* 0x004fea0003900000 */
[----:B------:R-:W2:Y:S02]  /*6500*/  @!P1 SYNCS.PHASECHK.TRANS64 P1, [R2+URZ+0xf040], R57 ;  /* 0x00f04039020095a7 */ /* 0x000ea4000802007f */
[----:B--2---:R-:W-:Y:S05]  /*6510*/  @!P1 BRA `(.L_x_21) ;  /* 0xfffffffc00f09947 */ /* 0x004fea000383ffff */
[----:B------:R-:W-:Y:S05]  /*6520*/  BRA `(.L_x_66) ;  /* 0xffffffb0002c7947 */ /* 0x000fea000383ffff */
.L_x_22:
[----:B--2---:R2:W3:Y:S02]  /*6530*/  SYNCS.PHASECHK.TRANS64.TRYWAIT P1, [R2+URZ+0xf000], R57 ;  /* 0x00f00039020075a7 */ /* 0x0044e4000802017f */
[----:B---3--:R-:W-:Y:S05]  /*6540*/  @!P1 NANOSLEEP.SYNCS 0x989680 ;  /* 0x009896800000995d */ /* 0x008fea0003900000 */
[----:B------:R-:W3:Y:S02]  /*6550*/  @!P1 SYNCS.PHASECHK.TRANS64 P1, [R2+URZ+0xf000], R57 ;  /* 0x00f00039020095a7 */ /* 0x000ee4000802007f */
[----:B---3--:R-:W-:Y:S05]  /*6560*/  @!P1 BRA `(.L_x_22) ;  /* 0xfffffffc00f09947 */ /* 0x008fea000383ffff */
[----:B------:R-:W-:Y:S05]  /*6570*/  BRA `(.L_x_67) ;  /* 0xffffffb000247947 */ /* 0x000fea000383ffff */
.L_x_23:
[----:B---3--:R3:W4:Y:S02]  /*6580*/  SYNCS.PHASECHK.TRANS64.TRYWAIT P6, [R2+URZ+0xf008], R57 ;  /* 0x00f00839020075a7 */ /* 0x00872400080c017f */
[----:B----4-:R-:W-:Y:S05]  /*6590*/  @!P6 NANOSLEEP.SYNCS 0x989680 ;  /* 0x009896800000e95d */ /* 0x010fea0003900000 */
[----:B------:R-:W4:Y:S02]  /*65a0*/  @!P6 SYNCS.PHASECHK.TRANS64 P6, [R2+URZ+0xf008], R57 ;  /* 0x00f008390200e5a7 */ /* 0x000f2400080c007f */
[----:B----4-:R-:W-:Y:S05]  /*65b0*/  @!P6 BRA `(.L_x_23) ;  /* 0xfffffffc00f0e947 */ /* 0x010fea000383ffff */
[----:B------:R-:W-:Y:S05]  /*65c0*/  BRA `(.L_x_68) ;  /* 0xffffffb800887947 */ /* 0x000fea000383ffff */
.L_x_25:
[----:B--2---:R2:W3:Y:S02]  /*65d0*/  SYNCS.PHASECHK.TRANS64.TRYWAIT P1, [R9+URZ+0xf000], R0 ;  /* 0x00f00000090075a7 */ /* 0x0044e4000802017f */
[----:B---3--:R-:W-:Y:S05]  /*65e0*/  @!P1 NANOSLEEP.SYNCS 0x989680 ;  /* 0x009896800000995d */ /* 0x008fea0003900000 */
[----:B------:R-:W3:Y:S02]  /*65f0*/  @!P1 SYNCS.PHASECHK.TRANS64 P1, [R9+URZ+0xf000], R0 ;  /* 0x00f00000090095a7 */ /* 0x000ee4000802007f */
[----:B---3--:R-:W-:Y:S05]  /*6600*/  @!P1 BRA `(.L_x_25) ;  /* 0xfffffffc00f09947 */ /* 0x008fea000383ffff */
[----:B------:R-:W-:Y:S05]  /*6610*/  BRA `(.L_x_69) ;  /* 0xffffffc400607947 */ /* 0x000fea000383ffff */
.L_x_28:
[----:B--2---:R2:W3:Y:S02]  /*6620*/  SYNCS.PHASECHK.TRANS64.TRYWAIT P2, [R0+URZ+0xf020], R9 ;  /* 0x00f02009000075a7 */ /* 0x0044e4000804017f */
[----:B---3--:R-:W-:Y:S05]  /*6630*/  @!P2 NANOSLEEP.SYNCS 0x989680 ;  /* 0x009896800000a95d */ /* 0x008fea0003900000 */
[----:B------:R-:W3:Y:S02]  /*6640*/  @!P2 SYNCS.PHASECHK.TRANS64 P2, [R0+URZ+0xf020], R9 ;  /* 0x00f020090000a5a7 */ /* 0x000ee4000804007f */
[----:B---3--:R-:W-:Y:S05]  /*6650*/  @!P2 BRA `(.L_x_28) ;  /* 0xfffffffc00f0a947 */ /* 0x008fea000383ffff */
[----:B------:R-:W-:Y:S05]  /*6660*/  BRA `(.L_x_70) ;  /* 0xffffffc800207947 */ /* 0x000fea000383ffff */
.L_x_31:
[----:B-1----:R1:W2:Y:S02]  /*6670*/  SYNCS.PHASECHK.TRANS64.TRYWAIT P4, [R108+URZ+0xf000], R105 ;  /* 0x00f000696c0075a7 */ /* 0x0022a4000808017f */
[----:B--2---:R-:W-:Y:S05]  /*6680*/  @!P4 NANOSLEEP.SYNCS 0x989680 ;  /* 0x009896800000c95d */ /* 0x004fea0003900000 */
[----:B------:R-:W2:Y:S02]  /*6690*/  @!P4 SYNCS.PHASECHK.TRANS64 P4, [R108+URZ+0xf000], R105 ;  /* 0x00f000696c00c5a7 */ /* 0x000ea4000808007f */
[----:B--2---:R-:W-:Y:S05]  /*66a0*/  @!P4 BRA `(.L_x_31) ;  /* 0xfffffffc00f0c947 */ /* 0x004fea000383ffff */
[----:B------:R-:W-:Y:S05]  /*66b0*/  BRA `(.L_x_71) ;  /* 0xffffffcc00d87947 */ /* 0x000fea000383ffff */
.L_x_35:
[----:B-1----:R1:W2:Y:S02]  /*66c0*/  SYNCS.PHASECHK.TRANS64.TRYWAIT P1, [R10+URZ+0xf020], R11 ;  /* 0x00f0200b0a0075a7 */ /* 0x0022a4000802017f */
[----:B--2---:R-:W-:Y:S05]  /*66d0*/  @!P1 NANOSLEEP.SYNCS 0x989680 ;  /* 0x009896800000995d */ /* 0x004fea0003900000 */
[----:B------:R-:W2:Y:S02]  /*66e0*/  @!P1 SYNCS.PHASECHK.TRANS64 P1, [R10+URZ+0xf020], R11 ;  /* 0x00f0200b0a0095a7 */ /* 0x000ea4000802007f */
[----:B--2---:R-:W-:Y:S05]  /*66f0*/  @!P1 BRA `(.L_x_35) ;  /* 0xfffffffc00f09947 */ /* 0x004fea000383ffff */
[----:B------:R-:W-:Y:S05]  /*6700*/  BRA `(.L_x_72) ;  /* 0xffffffe000707947 */ /* 0x000fea000383ffff */
        .weak           $__internal_0_$__cuda_sm20_rcp_rn_f32_slowpath
        .type           $__internal_0_$__cuda_sm20_rcp_rn_f32_slowpath,@function
        .size           $__internal_0_$__cuda_sm20_rcp_rn_f32_slowpath,(.L_x_78 - $__internal_0_$__cuda_sm20_rcp_rn_f32_slowpath)
$__internal_0_$__cuda_sm20_rcp_rn_f32_slowpath:
[----:B------:R-:W-:Y:S01]  /*6710*/  IMAD.SHL.U32 R3, R4, 0x2, RZ ;  /* 0x0000000204037824 */ /* 0x000fe200078e00ff */
[----:B------:R-:W-:Y:S04]  /*6720*/  BSSY B2, `(.L_x_73) ;  /* 0x0000030000027945 */ /* 0x000fe80003800000 */
[----:B------:R-:W-:-:S04]  /*6730*/  SHF.R.U32.HI R17, RZ, 0x18, R3 ;  /* 0x00000018ff117819 */ /* 0x000fc80000011603 */
[----:B------:R-:W-:-:S13]  /*6740*/  ISETP.NE.U32.AND P0, PT, R17, RZ, PT ;  /* 0x000000ff1100720c */ /* 0x000fda0003f05070 */
[----:B------:R-:W-:Y:S05]  /*6750*/  @P0 BRA `(.L_x_74) ;  /* 0x0000000000280947 */ /* 0x000fea0003800000 */
[----:B------:R-:W-:-:S04]  /*6760*/  SHF.L.U32 R3, R4, 0x1, RZ ;  /* 0x0000000104037819 */ /* 0x000fc800000006ff */
[----:B------:R-:W-:-:S13]  /*6770*/  ISETP.NE.AND P0, PT, R3, RZ, PT ;  /* 0x000000ff0300720c */ /* 0x000fda0003f05270 */
[----:B------:R-:W-:Y:S01]  /*6780*/  @P0 FFMA R11, R4, 1.84467440737095516160e+19, RZ ;  /* 0x5f800000040b0823 */ /* 0x000fe200000000ff */
[----:B------:R-:W-:Y:S08]  /*6790*/  @!P0 MUFU.RCP R10, R4 ;  /* 0x00000004000a8308 */ /* 0x000ff00000001000 */
[----:B------:R-:W1:Y:S02]  /*67a0*/  @P0 MUFU.RCP R12, R11 ;  /* 0x0000000b000c0308 */ /* 0x000e640000001000 */
[----:B-1----:R-:W-:-:S04]  /*67b0*/  @P0 FFMA R3, R11, R12, -1 ;  /* 0xbf8000000b030423 */ /* 0x002fc8000000000c */
[----:B------:R-:W-:-:S04]  /*67c0*/  @P0 FADD.FTZ R3, -R3, -RZ ;  /* 0x800000ff03030221 */ /* 0x000fc80000010100 */
[----:B------:R-:W-:-:S04]  /*67d0*/  @P0 FFMA R3, R12, R3, R12 ;  /* 0x000000030c030223 */ /* 0x000fc8000000000c */
[----:B------:R-:W-:Y:S01]  /*67e0*/  @P0 FFMA R10, R3, 1.84467440737095516160e+19, RZ ;  /* 0x5f800000030a0823 */ /* 0x000fe200000000ff */
[----:B------:R-:W-:Y:S06]  /*67f0*/  BRA `(.L_x_75) ;  /* 0x0000000000887947 */ /* 0x000fec0003800000 */
.L_x_74:
[----:B------:R-:W-:-:S04]  /*6800*/  IADD3 R20, R17, -0xfd, RZ ;  /* 0xffffff0311147810 */ /* 0x000fc80007ffe0ff */
[----:B------:R-:W-:-:S13]  /*6810*/  ISETP.GT.U32.AND P0, PT, R20, 0x1, PT ;  /* 0x000000011400780c */ /* 0x000fda0003f04070 */
[----:B------:R-:W-:Y:S05]  /*6820*/  @P0 BRA `(.L_x_76) ;  /* 0x0000000000780947 */ /* 0x000fea0003800000 */
[----:B------:R-:W-:Y:S02]  /*6830*/  LOP3.LUT R3, R4, 0x7fffff, RZ, 0xc0, !PT ;  /* 0x007fffff04037812 */ /* 0x000fe400078ec0ff */
[----:B------:R-:W-:Y:S02]  /*6840*/  MOV R13, 0x3 ;  /* 0x00000003000d7802 */ /* 0x000fe40000000f00 */
[----:B------:R-:W-:Y:S02]  /*6850*/  LOP3.LUT R3, R3, 0x3f800000, RZ, 0xfc, !PT ;  /* 0x3f80000003037812 */ /* 0x000fe400078efcff */
[----:B------:R-:W-:Y:S02]  /*6860*/  SHF.L.U32 R13, R13, R20, RZ ;  /* 0x000000140d0d7219 */ /* 0x000fe400000006ff */
[----:B------:R-:W1:Y:S02]  /*6870*/  MUFU.RCP R10, R3 ;  /* 0x00000003000a7308 */ /* 0x000e640000001000 */
[----:B-1----:R-:W-:-:S04]  /*6880*/  FFMA R11, R3, R10, -1 ;  /* 0xbf800000030b7423 */ /* 0x002fc8000000000a */
[----:B------:R-:W-:-:S04]  /*6890*/  FADD.FTZ R11, -R11, -RZ ;  /* 0x800000ff0b0b7221 */ /* 0x000fc80000010100 */
[CCC-:B------:R-:W-:Y:S01]  /*68a0*/  FFMA.RM R12, R10.reuse, R11.reuse, R10.reuse ;  /* 0x0000000b0a0c7223 */ /* 0x1c0fe2000000400a */
[----:B------:R-:W-:-:S04]  /*68b0*/  FFMA.RP R11, R10, R11, R10 ;  /* 0x0000000b0a0b7223 */ /* 0x000fc8000000800a */
[C---:B------:R-:W-:Y:S02]  /*68c0*/  LOP3.LUT R10, R12.reuse, 0x7fffff, RZ, 0xc0, !PT ;  /* 0x007fffff0c0a7812 */ /* 0x040fe400078ec0ff */
[----:B------:R-:W-:Y:S02]  /*68d0*/  FSETP.NEU.FTZ.AND P0, PT, R12, R11, PT ;  /* 0x0000000b0c00720b */ /* 0x000fe40003f1d000 */
[----:B------:R-:W-:Y:S02]  /*68e0*/  LOP3.LUT R10, R10, 0x800000, RZ, 0xfc, !PT ;  /* 0x008000000a0a7812 */ /* 0x000fe400078efcff */
[----:B------:R-:W-:Y:S02]  /*68f0*/  SEL R11, RZ, 0xffffffff, !P0 ;  /* 0xffffffffff0b7807 */ /* 0x000fe40004000000 */
[----:B------:R-:W-:-:S03]  /*6900*/  LOP3.LUT R13, R13, R10, RZ, 0xc0, !PT ;  /* 0x0000000a0d0d7212 */ /* 0x000fc600078ec0ff */
[----:B------:R-:W-:Y:S01]  /*6910*/  IMAD.MOV R11, RZ, RZ, -R11 ;  /* 0x000000ffff0b7224 */ /* 0x000fe200078e0a0b */
[----:B------:R-:W-:-:S04]  /*6920*/  SHF.R.U32.HI R13, RZ, R20, R13 ;  /* 0x00000014ff0d7219 */ /* 0x000fc8000001160d */
[----:B------:R-:W-:Y:S02]  /*6930*/  LOP3.LUT P1, RZ, R11, R20, R10, 0xf8, !PT ;  /* 0x000000140bff7212 */ /* 0x000fe4000782f80a */
[C---:B------:R-:W-:Y:S02]  /*6940*/  LOP3.LUT P0, RZ, R13.reuse, 0x1, RZ, 0xc0, !PT ;  /* 0x000000010dff7812 */ /* 0x040fe4000780c0ff */
[----:B------:R-:W-:-:S04]  /*6950*/  LOP3.LUT P2, RZ, R13, 0x2, RZ, 0xc0, !PT ;  /* 0x000000020dff7812 */ /* 0x000fc8000784c0ff */
[----:B------:R-:W-:Y:S02]  /*6960*/  PLOP3.LUT P0, PT, P0, P1, P2, 0xe0, 0x0 ;  /* 0x000000000000781c */ /* 0x000fe40000703c20 */
[----:B------:R-:W-:Y:S02]  /*6970*/  LOP3.LUT P1, RZ, R4, 0x7fffff, RZ, 0xc0, !PT ;  /* 0x007fffff04ff7812 */ /* 0x000fe4000782c0ff */
[----:B------:R-:W-:-:S04]  /*6980*/  SEL R3, RZ, 0x1, !P0 ;  /* 0x00000001ff037807 */ /* 0x000fc80004000000 */
[----:B------:R-:W-:-:S04]  /*6990*/  IADD3 R3, -R3, RZ, RZ ;  /* 0x000000ff03037210 */ /* 0x000fc80007ffe1ff */
[----:B------:R-:W-:Y:S02]  /*69a0*/  ISETP.GE.AND P0, PT, R3, RZ, PT ;  /* 0x000000ff0300720c */ /* 0x000fe40003f06270 */
[----:B------:R-:W-:-:S04]  /*69b0*/  IADD3 R3, R17, -0xfc, RZ ;  /* 0xffffff0411037810 */ /* 0x000fc80007ffe0ff */
[----:B------:R-:W-:-:S07]  /*69c0*/  SHF.R.U32.HI R3, RZ, R3, R10 ;  /* 0x00000003ff037219 */ /* 0x000fce000001160a */
[----:B------:R-:W-:-:S05]  /*69d0*/  @!P0 IADD3 R3, R3, 0x1, RZ ;  /* 0x0000000103038810 */ /* 0x000fca0007ffe0ff */
[----:B------:R-:W-:-:S05]  /*69e0*/  @!P1 IMAD.SHL.U32 R3, R3, 0x2, RZ ;  /* 0x0000000203039824 */ /* 0x000fca00078e00ff */
[----:B------:R-:W-:Y:S01]  /*69f0*/  LOP3.LUT R10, R3, 0x80000000, R4, 0xf8, !PT ;  /* 0x80000000030a7812 */ /* 0x000fe200078ef804 */
[----:B------:R-:W-:Y:S06]  /*6a00*/  BRA `(.L_x_75) ;  /* 0x0000000000047947 */ /* 0x000fec0003800000 */
.L_x_76:
[----:B------:R1:W2:Y:S02]  /*6a10*/  MUFU.RCP R10, R4 ;  /* 0x00000004000a7308 */ /* 0x0002a40000001000 */
.L_x_75:
[----:B------:R-:W-:Y:S05]  /*6a20*/  BSYNC B2 ;  /* 0x0000000000027941 */ /* 0x000fea0003800000 */
.L_x_73:
[----:B--2---:R-:W-:Y:S02]  /*6a30*/  MOV R3, R10 ;  /* 0x0000000a00037202 */ /* 0x004fe40000000f00 */
[----:B------:R-:W-:Y:S02]  /*6a40*/  MOV R10, R14 ;  /* 0x0000000e000a7202 */ /* 0x000fe40000000f00 */
[----:B------:R-:W-:-:S04]  /*6a50*/  MOV R11, 0x0 ;  /* 0x00000000000b7802 */ /* 0x000fc80000000f00 */
[----:B-1----:R-:W-:Y:S05]  /*6a60*/  RET.REL.NODEC R10 `(_ZN7cutlass13device_kernelINS_4fmha6kernel13FmhaKernelTmaINS1_10collective15FmhaMainloopTmaINS_6half_tEfN4cute5tupleIJNS7_1CILi64EEESA_NS9_ILi96EEEEEENS4_13DefaultFusionEJEEENS4_15FmhaFwdEpilogueIS6_fNS8_IJSA_SB_SA_EEEEEJEEEEEvNT_6ParamsE) ;  /* 0xffffff940a647950 */ /* 0x002fea0003c3ffff */
.L_x_77:
[----:B------:R-:W-:-:S00]  /*6a70*/  BRA `(.L_x_77) ;  /* 0xfffffffc00fc7947 */ /* 0x000fc0000383ffff */
[----:B------:R-:W-:-:S00]  /*6a80*/  NOP ;  /* 0x0000000000007918 */ /* 0x000fc00000000000 */
[----:B------:R-:W-:-:S00]  /*6a90*/  NOP ;  /* 0x0000000000007918 */ /* 0x000fc00000000000 */
[----:B------:R-:W-:-:S00]  /*6aa0*/  NOP ;  /* 0x0000000000007918 */ /* 0x000fc00000000000 */
[----:B------:R-:W-:-:S00]  /*6ab0*/  NOP ;  /* 0x0000000000007918 */ /* 0x000fc00000000000 */
[----:B------:R-:W-:-:S00]  /*6ac0*/  NOP ;  /* 0x0000000000007918 */ /* 0x000fc00000000000 */
[----:B------:R-:W-:-:S00]  /*6ad0*/  NOP ;  /* 0x0000000000007918 */ /* 0x000fc00000000000 */
[----:B------:R-:W-:-:S00]  /*6ae0*/  NOP ;  /* 0x0000000000007918 */ /* 0x000fc00000000000 */
[----:B------:R-:W-:-:S00]  /*6af0*/  NOP ;  /* 0x0000000000007918 */ /* 0x000fc00000000000 */
.L_x_78:


//--------------------- .nv.global.init           --------------------------
	.section	.nv.global.init,"aw",@progbits
.nv.global.init:
	.type		$str$23,@object
	.size		$str$23,($str$24 - $str$23)
$str$23:
        /*0000*/ 	.byte	0x28, 0x61, 0x64, 0x64, 0x72, 0x65, 0x73, 0x73, 0x20, 0x26, 0x20, 0x6d, 0x61, 0x73, 0x6b, 0x29
        /*0010*/ 	.byte	0x20, 0x3d, 0x3d, 0x20, 0x30, 0x00
	.type		$str$24,@object
	.size		$str$24,(__unnamed_1 - $str$24)
$str$24:
        /*0016*/ 	.byte	0x2f, 0x74, 0x6d, 0x70, 0x2f, 0x63, 0x75, 0x74, 0x6c, 0x61, 0x73, 0x73, 0x5f, 0x73, 0x77, 0x65
        /*0026*/ 	.byte	0x65, 0x70, 0x5f, 0x73, 0x72, 0x63, 0x2f, 0x69, 0x6e, 0x63, 0x6c, 0x75, 0x64, 0x65, 0x2f, 0x63
        /*0036*/ 	.byte	0x75, 0x74, 0x65, 0x2f, 0x70, 0x6f, 0x69, 0x6e, 0x74, 0x65, 0x72, 0x5f, 0x66, 0x6c, 0x61, 0x67
        /*0046*/ 	.byte	0x67, 0x65, 0x64, 0x2e, 0x68, 0x70, 0x70, 0x00
	.type		__unnamed_1,@object
	.size		__unnamed_1,(__unnamed_2 - __unnamed_1)
__unnamed_1:
        /*004e*/ 	.byte	0x61, 0x75, 0x74, 0x6f, 0x20, 0x63, 0x75, 0x74, 0x65, 0x3a, 0x3a, 0x61, 0x73, 0x5f, 0x70, 0x6f
        /* <DEDUP_REMOVED lines=27> */
        /*020e*/ 	.byte	0x3e, 0x3e, 0x3e, 0x3e, 0x3e, 0x5d, 0x00
	.type		__unnamed_2,@object
	.size		__unnamed_2,(.L_1 - __unnamed_2)
__unnamed_2:
        /* <DEDUP_REMOVED lines=29> */
.L_1:


//--------------------- .nv.shared._ZN7cutlass13device_kernelINS_4fmha6kernel13FmhaKernelTmaINS1_10collective15FmhaMainloopTmaINS_6half_tEfN4cute5tupleIJNS7_1CILi64EEESA_NS9_ILi96EEEEEENS4_13DefaultFusionEJEEENS4_15FmhaFwdEpilogueIS6_fNS8_IJSA_SB_SA_EEEEEJEEEEEvNT_6ParamsE --------------------------
	.section	.nv.shared._ZN7cutlass13device_kernelINS_4fmha6kernel13FmhaKernelTmaINS1_10collective15FmhaMainloopTmaINS_6half_tEfN4cute5tupleIJNS7_1CILi64EEESA_NS9_ILi96EEEEEENS4_13DefaultFusionEJEEENS4_15FmhaFwdEpilogueIS6_fNS8_IJSA_SB_SA_EEEEEJEEEEEvNT_6ParamsE,"aw",@nobits
	.sectionflags	@""
	.align	16
	.zero		1024


//--------------------- .nv.shared.reserved.0     --------------------------
	.section	.nv.shared.reserved.0,"aw",@nobits
	.weak		__nv_reservedSMEM_offset_0_alias
	.size		__nv_reservedSMEM_offset_0_alias, 0, 0
	.other		__nv_reservedSMEM_offset_0_alias,@"STO_CUDA_RESERVED_SHARED STV_DEFAULT"
__nv_reservedSMEM_offset_0_alias:
	.zero		0


//--------------------- .nv.global                --------------------------
	.section	.nv.global,"aw",@nobits
.nv.global:
	.type		_ZN39_INTERNAL_f862dda0_4_k_cu_6cd54deb_27804cute1_E,@object
	.size		_ZN39_INTERNAL_f862dda0_4_k_cu_6cd54deb_27804cute1_E,(_ZN39_INTERNAL_f862dda0_4_k_cu_6cd54deb_27804cuda3std3__45__cpo6cbeginE - _ZN39_INTERNAL_f862dda0_4_k_cu_6cd54deb_27804cute1_E)
_ZN39_INTERNAL_f862dda0_4_k_cu_6cd54deb_27804cute1_E:
	.zero		1
	.type		_ZN39_INTERNAL_f862dda0_4_k_cu_6cd54deb_27804cuda3std3__45__cpo6cbeginE,@object
	.size		_ZN39_INTERNAL_f862dda0_4_k_cu_6cd54deb_27804cuda3std3__45__cpo6cbeginE,(_ZN39_INTERNAL_f862dda0_4_k_cu_6cd54deb_27804cuda3std3__48in_placeE - _ZN39_INTERNAL_f862dda0_4_k_cu_6cd54deb_27804cuda3std3__45__cpo6cbeginE)
_ZN39_INTERNAL_f862dda0_4_k_cu_6cd54deb_27804cuda3std3__45__cpo6cbeginE:
	.zero		1
	.type		_ZN39_INTERNAL_f862dda0_4_k_cu_6cd54deb_27804cuda3std3__48in_placeE,@object
	.size		_ZN39_INTERNAL_f862dda0_4_k_cu_6cd54deb_27804cuda3std3__48in_placeE,(_ZN39_INTERNAL_f862dda0_4_k_cu_6cd54deb_27804cuda3std6ranges3__45__cpo9iter_moveE - _ZN39_INTERNAL_f862dda0_4_k_cu_6cd54deb_27804cuda3std3__48in_placeE)
_ZN39_INTERNAL_f862dda0_4_k_cu_6cd54deb_27804cuda3std3__48in_placeE:
	.zero		1
	.type		_ZN39_INTERNAL_f862dda0_4_k_cu_6cd54deb_27804cuda3std6ranges3__45__cpo9iter_moveE,@object
	.size		_ZN39_INTERNAL_f862dda0_4_k_cu_6cd54deb_27804cuda3std6ranges3__45__cpo9iter_moveE,(_ZN39_INTERNAL_f862dda0_4_k_cu_6cd54deb_27804cuda3std3__45__cpo5beginE - _ZN39_INTERNAL_f862dda0_4_k_cu_6cd54deb_27804cuda3std6ranges3__45__cpo9iter_moveE)
_ZN39_INTERNAL_f862dda0_4_k_cu_6cd54deb_27804cuda3std6ranges3__45__cpo9iter_moveE:
	.zero		1
	.type		_ZN39_INTERNAL_f862dda0_4_k_cu_6cd54deb_27804cuda3std3__45__cpo5beginE,@object
	.size		_ZN39_INTERNAL_f862dda0_4_k_cu_6cd54deb_27804cuda3std3__45__cpo5beginE,(_ZN39_INTERNAL_f862dda0_4_k_cu_6cd54deb_27804cuda3std3__441_GLOBAL__N__f862dda0_4_k_cu_6cd54deb_27806ignoreE - _ZN39_INTERNAL_f862dda0_4_k_cu_6cd54deb_27804cuda3std3__45__cpo5beginE)
_ZN39_INTERNAL_f862dda0_4_k_cu_6cd54deb_27804cuda3std3__45__cpo5beginE:
	.zero		1
	.type		_ZN39_INTERNAL_f862dda0_4_k_cu_6cd54deb_27804cuda3std3__441_GLOBAL__N__f862dda0_4_k_cu_6cd54deb_27806ignoreE,@object
	.size		_ZN39_INTERNAL_f862dda0_4_k_cu_6cd54deb_27804cuda3std3__441_GLOBAL__N__f862dda0_4_k_cu_6cd54deb_27806ignoreE,(_ZN39_INTERNAL_f862dda0_4_k_cu_6cd54deb_27804cute7productE - _ZN39_INTERNAL_f862dda0_4_k_cu_6cd54deb_27804cuda3std3__441_GLOBAL__N__f862dda0_4_k_cu_6cd54deb_27806ignoreE)
_ZN39_INTERNAL_f862dda0_4_k_cu_6cd54deb_27804cuda3std3__441_GLOBAL__N__f862dda0_4_k_cu_6cd54deb_27806ignoreE:
	.zero		1
	.type		_ZN39_INTERNAL_f862dda0_4_k_cu_6cd54deb_27804cute7productE,@object
	.size		_ZN39_INTERNAL_f862dda0_4_k_cu_6cd54deb_27804cute7productE,(_ZN39_INTERNAL_f862dda0_4_k_cu_6cd54deb_27804cuda3std3__45__cpo3endE - _ZN39_INTERNAL_f862dda0_4_k_cu_6cd54deb_27804cute7productE)
_ZN39_INTERNAL_f862dda0_4_k_cu_6cd54deb_27804cute7productE:
	.zero		1
	.type		_ZN39_INTERNAL_f862dda0_4_k_cu_6cd54deb_27804cuda3std3__45__cpo3endE,@object
	.size		_ZN39_INTERNAL_f862dda0_4_k_cu_6cd54deb_27804cuda3std3__45__cpo3endE,(_ZN39_INTERNAL_f862dda0_4_k_cu_6cd54deb_27804cuda3std3__419piecewise_constructE - _ZN39_INTERNAL_f862dda0_4_k_cu_6cd54deb_27804cuda3std3__45__cpo3endE)
_ZN39_INTERNAL_f862dda0_4_k_cu_6cd54deb_27804cuda3std3__45__cpo3endE:
	.zero		1
	.type		_ZN39_INTERNAL_f862dda0_4_k_cu_6cd54deb_27804cuda3std3__419piecewise_constructE,@object
	.size		_ZN39_INTERNAL_f862dda0_4_k_cu_6cd54deb_27804cuda3std3__419piecewise_constructE,(_ZN39_INTERNAL_f862dda0_4_k_cu_6cd54deb_27804cuda3std3__45__cpo4cendE - _ZN39_INTERNAL_f862dda0_4_k_cu_6cd54deb_27804cuda3std3__419piecewise_constructE)
_ZN39_INTERNAL_f862dda0_4_k_cu_6cd54deb_27804cuda3std3__419piecewise_constructE:
	.zero		1
	.type		_ZN39_INTERNAL_f862dda0_4_k_cu_6cd54deb_27804cuda3std3__45__cpo4cendE,@object
	.size		_ZN39_INTERNAL_f862dda0_4_k_cu_6cd54deb_27804cuda3std3__45__cpo4cendE,(_ZN39_INTERNAL_f862dda0_4_k_cu_6cd54deb_27804cuda3std6ranges3__45__cpo4swapE - _ZN39_INTERNAL_f862dda0_4_k_cu_6cd54deb_27804cuda3std3__45__cpo4cendE)
_ZN39_INTERNAL_f862dda0_4_k_cu_6cd54deb_27804cuda3std3__45__cpo4cendE:
	.zero		1
	.type		_ZN39_INTERNAL_f862dda0_4_k_cu_6cd54deb_27804cuda3std6ranges3__45__cpo4swapE,@object
	.size		_ZN39_INTERNAL_f862dda0_4_k_cu_6cd54deb_27804cuda3std6ranges3__45__cpo4swapE,(.L_9 - _ZN39_INTERNAL_f862dda0_4_k_cu_6cd54deb_27804cuda3std6ranges3__45__cpo4swapE)
_ZN39_INTERNAL_f862dda0_4_k_cu_6cd54deb_27804cuda3std6ranges3__45__cpo4swapE:
	.zero		1
.L_9:


//--------------------- .nv.constant0._ZN7cutlass13device_kernelINS_4fmha6kernel13FmhaKernelTmaINS1_10collective15FmhaMainloopTmaINS_6half_tEfN4cute5tupleIJNS7_1CILi64EEESA_NS9_ILi96EEEEEENS4_13DefaultFusionEJEEENS4_15FmhaFwdEpilogueIS6_fNS8_IJSA_SB_SA_EEEEEJEEEEEvNT_6ParamsE --------------------------
	.section	.nv.constant0._ZN7cutlass13device_kernelINS_4fmha6kernel13FmhaKernelTmaINS1_10collective15FmhaMainloopTmaINS_6half_tEfN4cute5tupleIJNS7_1CILi64EEESA_NS9_ILi96EEEEEENS4_13DefaultFusionEJEEENS4_15FmhaFwdEpilogueIS6_fNS8_IJSA_SB_SA_EEEEEJEEEEEvNT_6ParamsE,"a",@progbits
	.sectionflags	@""
	.align	4
.nv.constant0._ZN7cutlass13device_kernelINS_4fmha6kernel13FmhaKernelTmaINS1_10collective15FmhaMainloopTmaINS_6half_tEfN4cute5tupleIJNS7_1CILi64EEESA_NS9_ILi96EEEEEENS4_13DefaultFusionEJEEENS4_15FmhaFwdEpilogueIS6_fNS8_IJSA_SB_SA_EEEEEJEEEEEvNT_6ParamsE:
	.zero		2688


//--------------------- SYMBOLS --------------------------

	.type		.nv.reservedSmem.offset0,@object
	.size		.nv.reservedSmem.offset0,0x4
	.type		__assertfail,@function
